// auto-generated by cutlass_sweep.gemm — config: {"arch": "sm_100", "cluster_m": 2, "cluster_n": 1, "dtype": "e5m2", "dtype_b": "e5m2", "layout": "nt", "stages": 0, "tile_k": 128, "tile_m": 256, "tile_n": 128}
#include "cutlass/cutlass.h"
#include "cutlass/gemm/collective/collective_builder.hpp"
#include "cutlass/gemm/device/gemm_universal_adapter.h"
#include "cutlass/gemm/kernel/gemm_universal.hpp"
#include "cutlass/epilogue/collective/collective_builder.hpp"

using ElemA = cutlass::float_e5m2_t;
using ElemB = cutlass::float_e5m2_t;
using ElemCD = cutlass::float_e5m2_t;
using Acc  = float;
using TileShape    = cute::Shape<cute::_256, cute::_128, cute::_128>;
using ClusterShape = cute::Shape<cute::_2, cute::_1, cute::_1>;

using CollectiveEpilogue = typename cutlass::epilogue::collective::CollectiveBuilder<
    cutlass::arch::Sm100, cutlass::arch::OpClassTensorOp,
    TileShape, ClusterShape,
    cutlass::epilogue::collective::EpilogueTileAuto,
    Acc, Acc,
    ElemCD, cutlass::layout::RowMajor, 128 / cutlass::sizeof_bits<ElemCD>::value,
    ElemCD, cutlass::layout::RowMajor, 128 / cutlass::sizeof_bits<ElemCD>::value,
    cutlass::epilogue::collective::EpilogueScheduleAuto
  >::CollectiveOp;

using CollectiveMainloop = typename cutlass::gemm::collective::CollectiveBuilder<
    cutlass::arch::Sm100, cutlass::arch::OpClassTensorOp,
    ElemA, cutlass::layout::RowMajor, 128 / cutlass::sizeof_bits<ElemA>::value,
    ElemB, cutlass::layout::ColumnMajor, 128 / cutlass::sizeof_bits<ElemB>::value,
    Acc,
    TileShape, ClusterShape,
    cutlass::gemm::collective::StageCountAutoCarveout<static_cast<int>(sizeof(typename CollectiveEpilogue::SharedStorage))>,
    cutlass::gemm::collective::KernelScheduleAuto
  >::CollectiveOp;

using GemmKernel = cutlass::gemm::kernel::GemmUniversal<
    cute::Shape<int,int,int,int>,
    CollectiveMainloop,
    CollectiveEpilogue
>;
using Gemm = cutlass::gemm::device::GemmUniversalAdapter<GemmKernel>;

// Force the device kernel symbol into the cubin without needing a host main.
auto* _anchor = &cutlass::device_kernel<GemmKernel>;


// ===== COMPILED SASS (sm_100a) =====

	.target	sm_100a

	.elftype	@"ET_EXEC"


//--------------------- .note.nv.tkinfo           --------------------------
	.section	.note.nv.tkinfo,"",@"SHT_NOTE"
	.sectionflags	@"SHF_NOTE_NV_TKINFO"
	.tkinfo
        /*0018*/ 	.word	0x00000002
        /*0030*/ 	.string	""
        /*0030*/ 	.string	"ptxas"
        /*0030*/ 	.string	"Cuda compilation tools, release 13.0, V13.0.88"
        /*0030*/ 	.string	"Build cuda_13.0.r13.0/compiler.36424714_0"
        /*0030*/ 	.string	"-arch sm_100a -m 64 "



//--------------------- .note.nv.cuinfo           --------------------------
	.section	.note.nv.cuinfo,"",@"SHT_NOTE"
	.sectionflags	@"SHF_NOTE_NV_CUINFO"
        /*0018*/ 	.short	0x0002
        /*001a*/ 	.short	0x0064
        /*001c*/ 	.short	0x0082
	.zero		2


//--------------------- .nv.info                  --------------------------
	.section	.nv.info,"",@"SHT_CUDA_INFO"
	.align	4


	//----- nvinfo : EIATTR_REGCOUNT
	.align		4
        /*0000*/ 	.byte	0x04, 0x2f
        /*0002*/ 	.short	(.L_19 - .L_18)
	.align		4
.L_18:
        /*0004*/ 	.word	index@(_ZN7cutlass13device_kernelINS_4gemm6kernel13GemmUniversalIN4cute5tupleIJiiiiEEENS1_10collective13CollectiveMmaINS1_35MainloopSm100TmaUmmaWarpSpecializedILi8ELi2ELi4ENS5_IJNS4_1CILi2EEENSA_ILi1EEESC_EEEEENS5_IJNSA_ILi256EEENSA_ILi128EEESG_EEENS_12float_e5m2_tENS5_IJlSC_lEEESI_SJ_NS4_8TiledMMAINS4_8MMA_AtomIJNS4_10MMA_TraitsINS4_25SM100_MMA_F8F6F4_2x1SM_SSEJSI_SI_fSF_SG_NS4_17integral_constantINS4_4UMMA5MajorELSQ_0EEESR_NSO_INSP_7ScaleInELSS_0EEEST_EEEEEENS4_6LayoutINS5_IJSC_SC_SC_EEENS5_IJNSA_ILi0EEESY_SY_EEEEENS5_IJNS4_10UnderscoreES11_S11_EEEEENS4_18SM100_TMA_2SM_LOADENS4_14ComposedLayoutINS4_7SwizzleILi3ELi4ELi3EEENS4_18smem_ptr_flag_bitsILi8EEENSW_INS5_IJNSA_ILi8EEESG_EEENS5_IJSG_SC_EEEEEEEvNS4_8identityES14_S1E_vS1F_EENS_8epilogue10collective18CollectiveEpilogueINS1H_23Sm100TmaWarpSpecializedILi2ELi2ELi64ELb0ELb0EEEJNS5_IJSG_SG_SG_EEENS5_IJNSW_ISG_SC_EENSW_INSA_ILi64EEESC_EEEEESI_SJ_SI_SJ_NS1H_6fusion15FusionCallbacksIS1L_NS1R_17LinearCombinationISI_fSI_fLNS_15FloatRoundStyleE2EEES1M_S1Q_JEEENS4_5SM1004TMEM4LOAD26SM100_TMEM_LOAD_32dp32b64xENS4_13SM90_TMA_LOADENS15_INS16_ILi2ELi4ELi3EEES19_NSW_INS5_IJS1A_S1O_EEENS5_IJS1O_SC_EEEEEEENS4_39AutoVectorizingCopyWithAssumedAlignmentILi128EEENS4_14SM90_TMA_STOREES26_S28_S28_EEEvvEEEEvNT_6ParamsE)
        /*0008*/ 	.word	0x000000de


	//----- nvinfo : EIATTR_FRAME_SIZE
	.align		4
.L_19:
        /*000c*/ 	.byte	0x04, 0x11
        /*000e*/ 	.short	(.L_21 - .L_20)
	.align		4
.L_20:
        /*0010*/ 	.word	index@($__internal_2_$__cuda_sm10x_tcgen05_guardrail_trap_unallocated_columns_being_dealloced)
        /*0014*/ 	.word	0x00000000


	//----- nvinfo : EIATTR_FRAME_SIZE
	.align		4
.L_21:
        /*0018*/ 	.byte	0x04, 0x11
        /*001a*/ 	.short	(.L_23 - .L_22)
	.align		4
.L_22:
        /*001c*/ 	.word	index@($__internal_1_$__cuda_sm10x_tcgen05_guardrail_trap_phase_invalid_during_alloc)
        /*0020*/ 	.word	0x00000000


	//----- nvinfo : EIATTR_FRAME_SIZE
	.align		4
.L_23:
        /*0024*/ 	.byte	0x04, 0x11
        /*0026*/ 	.short	(.L_25 - .L_24)
	.align		4
.L_24:
        /*0028*/ 	.word	index@($__internal_0_$__cuda_sm10x_tcgen05_guardrail_trap_col_being_dealloced_not_returned_by_alloc)
        /*002c*/ 	.word	0x00000000


	//----- nvinfo : EIATTR_FRAME_SIZE
	.align		4
.L_25:
        /*0030*/ 	.byte	0x04, 0x11
        /*0032*/ 	.short	(.L_27 - .L_26)
	.align		4
.L_26:
        /*0034*/ 	.word	index@(_ZN7cutlass13device_kernelINS_4gemm6kernel13GemmUniversalIN4cute5tupleIJiiiiEEENS1_10collective13CollectiveMmaINS1_35MainloopSm100TmaUmmaWarpSpecializedILi8ELi2ELi4ENS5_IJNS4_1CILi2EEENSA_ILi1EEESC_EEEEENS5_IJNSA_ILi256EEENSA_ILi128EEESG_EEENS_12float_e5m2_tENS5_IJlSC_lEEESI_SJ_NS4_8TiledMMAINS4_8MMA_AtomIJNS4_10MMA_TraitsINS4_25SM100_MMA_F8F6F4_2x1SM_SSEJSI_SI_fSF_SG_NS4_17integral_constantINS4_4UMMA5MajorELSQ_0EEESR_NSO_INSP_7ScaleInELSS_0EEEST_EEEEEENS4_6LayoutINS5_IJSC_SC_SC_EEENS5_IJNSA_ILi0EEESY_SY_EEEEENS5_IJNS4_10UnderscoreES11_S11_EEEEENS4_18SM100_TMA_2SM_LOADENS4_14ComposedLayoutINS4_7SwizzleILi3ELi4ELi3EEENS4_18smem_ptr_flag_bitsILi8EEENSW_INS5_IJNSA_ILi8EEESG_EEENS5_IJSG_SC_EEEEEEEvNS4_8identityES14_S1E_vS1F_EENS_8epilogue10collective18CollectiveEpilogueINS1H_23Sm100TmaWarpSpecializedILi2ELi2ELi64ELb0ELb0EEEJNS5_IJSG_SG_SG_EEENS5_IJNSW_ISG_SC_EENSW_INSA_ILi64EEESC_EEEEESI_SJ_SI_SJ_NS1H_6fusion15FusionCallbacksIS1L_NS1R_17LinearCombinationISI_fSI_fLNS_15FloatRoundStyleE2EEES1M_S1Q_JEEENS4_5SM1004TMEM4LOAD26SM100_TMEM_LOAD_32dp32b64xENS4_13SM90_TMA_LOADENS15_INS16_ILi2ELi4ELi3EEES19_NSW_INS5_IJS1A_S1O_EEENS5_IJS1O_SC_EEEEEEENS4_39AutoVectorizingCopyWithAssumedAlignmentILi128EEENS4_14SM90_TMA_STOREES26_S28_S28_EEEvvEEEEvNT_6ParamsE)
        /*0038*/ 	.word	0x00000000


	//----- nvinfo : EIATTR_MIN_STACK_SIZE
	.align		4
.L_27:
        /*003c*/ 	.byte	0x04, 0x12
        /*003e*/ 	.short	(.L_29 - .L_28)
	.align		4
.L_28:
        /*0040*/ 	.word	index@(_ZN7cutlass13device_kernelINS_4gemm6kernel13GemmUniversalIN4cute5tupleIJiiiiEEENS1_10collective13CollectiveMmaINS1_35MainloopSm100TmaUmmaWarpSpecializedILi8ELi2ELi4ENS5_IJNS4_1CILi2EEENSA_ILi1EEESC_EEEEENS5_IJNSA_ILi256EEENSA_ILi128EEESG_EEENS_12float_e5m2_tENS5_IJlSC_lEEESI_SJ_NS4_8TiledMMAINS4_8MMA_AtomIJNS4_10MMA_TraitsINS4_25SM100_MMA_F8F6F4_2x1SM_SSEJSI_SI_fSF_SG_NS4_17integral_constantINS4_4UMMA5MajorELSQ_0EEESR_NSO_INSP_7ScaleInELSS_0EEEST_EEEEEENS4_6LayoutINS5_IJSC_SC_SC_EEENS5_IJNSA_ILi0EEESY_SY_EEEEENS5_IJNS4_10UnderscoreES11_S11_EEEEENS4_18SM100_TMA_2SM_LOADENS4_14ComposedLayoutINS4_7SwizzleILi3ELi4ELi3EEENS4_18smem_ptr_flag_bitsILi8EEENSW_INS5_IJNSA_ILi8EEESG_EEENS5_IJSG_SC_EEEEEEEvNS4_8identityES14_S1E_vS1F_EENS_8epilogue10collective18CollectiveEpilogueINS1H_23Sm100TmaWarpSpecializedILi2ELi2ELi64ELb0ELb0EEEJNS5_IJSG_SG_SG_EEENS5_IJNSW_ISG_SC_EENSW_INSA_ILi64EEESC_EEEEESI_SJ_SI_SJ_NS1H_6fusion15FusionCallbacksIS1L_NS1R_17LinearCombinationISI_fSI_fLNS_15FloatRoundStyleE2EEES1M_S1Q_JEEENS4_5SM1004TMEM4LOAD26SM100_TMEM_LOAD_32dp32b64xENS4_13SM90_TMA_LOADENS15_INS16_ILi2ELi4ELi3EEES19_NSW_INS5_IJS1A_S1O_EEENS5_IJS1O_SC_EEEEEEENS4_39AutoVectorizingCopyWithAssumedAlignmentILi128EEENS4_14SM90_TMA_STOREES26_S28_S28_EEEvvEEEEvNT_6ParamsE)
        /*0044*/ 	.word	0x00000000
.L_29:


//--------------------- .nv.compat                --------------------------
	.section	.nv.compat,"",@"SHT_CUDA_COMPAT_INFO"
	.align	4
        /*0000*/ 	.byte	0x02, 0x09, 0x01, 0x00, 0x02, 0x02, 0x02, 0x00, 0x02, 0x05, 0x05, 0x00, 0x03, 0x07, 0x01, 0x01
        /*0010*/ 	.byte	0x02, 0x03, 0x01, 0x00, 0x02, 0x06, 0x01, 0x00, 0x04, 0x0b, 0x08, 0x00, 0x09, 0x00, 0x00, 0x00
        /*0020*/ 	.byte	0x00, 0x00, 0x00, 0x00


//--------------------- .nv.info._ZN7cutlass13device_kernelINS_4gemm6kernel13GemmUniversalIN4cute5tupleIJiiiiEEENS1_10collective13CollectiveMmaINS1_35MainloopSm100TmaUmmaWarpSpecializedILi8ELi2ELi4ENS5_IJNS4_1CILi2EEENSA_ILi1EEESC_EEEEENS5_IJNSA_ILi256EEENSA_ILi128EEESG_EEENS_12float_e5m2_tENS5_IJlSC_lEEESI_SJ_NS4_8TiledMMAINS4_8MMA_AtomIJNS4_10MMA_TraitsINS4_25SM100_MMA_F8F6F4_2x1SM_SSEJSI_SI_fSF_SG_NS4_17integral_constantINS4_4UMMA5MajorELSQ_0EEESR_NSO_INSP_7ScaleInELSS_0EEEST_EEEEEENS4_6LayoutINS5_IJSC_SC_SC_EEENS5_IJNSA_ILi0EEESY_SY_EEEEENS5_IJNS4_10UnderscoreES11_S11_EEEEENS4_18SM100_TMA_2SM_LOADENS4_14ComposedLayoutINS4_7SwizzleILi3ELi4ELi3EEENS4_18smem_ptr_flag_bitsILi8EEENSW_INS5_IJNSA_ILi8EEESG_EEENS5_IJSG_SC_EEEEEEEvNS4_8identityES14_S1E_vS1F_EENS_8epilogue10collective18CollectiveEpilogueINS1H_23Sm100TmaWarpSpecializedILi2ELi2ELi64ELb0ELb0EEEJNS5_IJSG_SG_SG_EEENS5_IJNSW_ISG_SC_EENSW_INSA_ILi64EEESC_EEEEESI_SJ_SI_SJ_NS1H_6fusion15FusionCallbacksIS1L_NS1R_17LinearCombinationISI_fSI_fLNS_15FloatRoundStyleE2EEES1M_S1Q_JEEENS4_5SM1004TMEM4LOAD26SM100_TMEM_LOAD_32dp32b64xENS4_13SM90_TMA_LOADENS15_INS16_ILi2ELi4ELi3EEES19_NSW_INS5_IJS1A_S1O_EEENS5_IJS1O_SC_EEEEEEENS4_39AutoVectorizingCopyWithAssumedAlignmentILi128EEENS4_14SM90_TMA_STOREES26_S28_S28_EEEvvEEEEvNT_6ParamsE --------------------------
	.section	.nv.info._ZN7cutlass13device_kernelINS_4gemm6kernel13GemmUniversalIN4cute5tupleIJiiiiEEENS1_10collective13CollectiveMmaINS1_35MainloopSm100TmaUmmaWarpSpecializedILi8ELi2ELi4ENS5_IJNS4_1CILi2EEENSA_ILi1EEESC_EEEEENS5_IJNSA_ILi256EEENSA_ILi128EEESG_EEENS_12float_e5m2_tENS5_IJlSC_lEEESI_SJ_NS4_8TiledMMAINS4_8MMA_AtomIJNS4_10MMA_TraitsINS4_25SM100_MMA_F8F6F4_2x1SM_SSEJSI_SI_fSF_SG_NS4_17integral_constantINS4_4UMMA5MajorELSQ_0EEESR_NSO_INSP_7ScaleInELSS_0EEEST_EEEEEENS4_6LayoutINS5_IJSC_SC_SC_EEENS5_IJNSA_ILi0EEESY_SY_EEEEENS5_IJNS4_10UnderscoreES11_S11_EEEEENS4_18SM100_TMA_2SM_LOADENS4_14ComposedLayoutINS4_7SwizzleILi3ELi4ELi3EEENS4_18smem_ptr_flag_bitsILi8EEENSW_INS5_IJNSA_ILi8EEESG_EEENS5_IJSG_SC_EEEEEEEvNS4_8identityES14_S1E_vS1F_EENS_8epilogue10collective18CollectiveEpilogueINS1H_23Sm100TmaWarpSpecializedILi2ELi2ELi64ELb0ELb0EEEJNS5_IJSG_SG_SG_EEENS5_IJNSW_ISG_SC_EENSW_INSA_ILi64EEESC_EEEEESI_SJ_SI_SJ_NS1H_6fusion15FusionCallbacksIS1L_NS1R_17LinearCombinationISI_fSI_fLNS_15FloatRoundStyleE2EEES1M_S1Q_JEEENS4_5SM1004TMEM4LOAD26SM100_TMEM_LOAD_32dp32b64xENS4_13SM90_TMA_LOADENS15_INS16_ILi2ELi4ELi3EEES19_NSW_INS5_IJS1A_S1O_EEENS5_IJS1O_SC_EEEEEEENS4_39AutoVectorizingCopyWithAssumedAlignmentILi128EEENS4_14SM90_TMA_STOREES26_S28_S28_EEEvvEEEEvNT_6ParamsE,"",@"SHT_CUDA_INFO"
	.sectionflags	@""
	.align	4


	//----- nvinfo : EIATTR_CUDA_API_VERSION
	.align		4
        /*0000*/ 	.byte	0x04, 0x37
        /*0002*/ 	.short	(.L_31 - .L_30)
.L_30:
        /*0004*/ 	.word	0x00000082


	//----- nvinfo : EIATTR_KPARAM_INFO
	.align		4
.L_31:
        /*0008*/ 	.byte	0x04, 0x17
        /*000a*/ 	.short	(.L_33 - .L_32)
.L_32:
        /*000c*/ 	.word	0x00000000
        /*0010*/ 	.short	0x0000
        /*0012*/ 	.short	0x0000
        /*0014*/ 	.byte	0x00, 0xf0, 0x01, 0x20


	//----- nvinfo : EIATTR_AT_ENTRY_FRAGMENTS
	.align		4
.L_33:
        /*0018*/ 	.byte	0x04, 0x4f
        /*001a*/ 	.short	(.L_35 - .L_34)


	//   ....[0]....
.L_34:
        /*001c*/ 	.word	0x00000007


	//----- nvinfo : EIATTR_RESERVED_SMEM_USED
	.align		4
.L_35:
        /*0020*/ 	.byte	0x01, 0x41
	.zero		2


	//----- nvinfo : EIATTR_SPARSE_MMA_MASK
	.align		4
        /*0024*/ 	.byte	0x03, 0x50
        /*0026*/ 	.short	0x0000


	//----- nvinfo : EIATTR_TCGEN05_2CTA_USED
	.align		4
        /*0028*/ 	.byte	0x01, 0x52
	.zero		2


	//----- nvinfo : EIATTR_MAXREG_COUNT
	.align		4
        /*002c*/ 	.byte	0x03, 0x1b
        /*002e*/ 	.short	0x00ff


	//----- nvinfo : EIATTR_NUM_BARRIERS
	.align		4
        /*0030*/ 	.byte	0x02, 0x4c
        /*0032*/ 	.byte	0x07
	.zero		1


	//----- nvinfo : EIATTR_EXTERNS
	.align		4
        /*0034*/ 	.byte	0x04, 0x0f
        /*0036*/ 	.short	(.L_37 - .L_36)


	//   ....[0]....
	.align		4
.L_36:
        /*0038*/ 	.word	index@(__assertfail)


	//----- nvinfo : EIATTR_MERCURY_ISA_VERSION
	.align		4
.L_37:
        /*003c*/ 	.byte	0x03, 0x5f
        /*003e*/ 	.short	0x0101


	//----- nvinfo : EIATTR_INT_WARP_WIDE_INSTR_OFFSETS
	.align		4
        /*0040*/ 	.byte	0x04, 0x31
        /*0042*/ 	.short	(.L_39 - .L_38)


	//   ....[0]....
.L_38:
        /*0044*/ 	.word	0x00000d50


	//   ....[1]....
        /*0048*/ 	.word	0x00000df0


	//   ....[2]....
        /*004c*/ 	.word	0x00002150


	//   ....[3]....
        /*0050*/ 	.word	0x00004270


	//   ....[4]....
        /*0054*/ 	.word	0x00004290


	//   ....[5]....
        /*0058*/ 	.word	0x000042c0


	//   ....[6]....
        /*005c*/ 	.word	0x00004bf0


	//   ....[7]....
        /*0060*/ 	.word	0x00004c60


	//   ....[8]....
        /*0064*/ 	.word	0x00004e40


	//   ....[9]....
        /*0068*/ 	.word	0x00004fa0


	//----- nvinfo : EIATTR_COOP_GROUP_MASK_REGIDS
	.align		4
.L_39:
        /*006c*/ 	.byte	0x04, 0x29
        /*006e*/ 	.short	(.L_41 - .L_40)


	//   ....[0]....
.L_40:
        /*0070*/ 	.word	0xffffffff


	//   ....[1]....
        /*0074*/ 	.word	0xffffffff


	//   ....[2]....
        /*0078*/ 	.word	0xffffffff


	//   ....[3]....
        /*007c*/ 	.word	0xffffffff


	//   ....[4]....
        /*0080*/ 	.word	0xffffffff


	//   ....[5]....
        /*0084*/ 	.word	0xffffffff


	//   ....[6]....
        /*0088*/ 	.word	0xffffffff


	//   ....[7]....
        /*008c*/ 	.word	0xffffffff


	//   ....[8]....
        /*0090*/ 	.word	0xffffffff


	//   ....[9]....
        /*0094*/ 	.word	0xffffffff


	//   ....[10]....
        /*0098*/ 	.word	0xffffffff


	//   ....[11]....
        /*009c*/ 	.word	0xffffffff


	//   ....[12]....
        /*00a0*/ 	.word	0xffffffff


	//   ....[13]....
        /*00a4*/ 	.word	0xffffffff


	//----- nvinfo : EIATTR_COOP_GROUP_INSTR_OFFSETS
	.align		4
.L_41:
        /*00a8*/ 	.byte	0x04, 0x28
        /*00aa*/ 	.short	(.L_43 - .L_42)


	//   ....[0]....
.L_42:
        /*00ac*/ 	.word	0x000000c0


	//   ....[1]....
        /*00b0*/ 	.word	0x00000500


	//   ....[2]....
        /*00b4*/ 	.word	0x00000700


	//   ....[3]....
        /*00b8*/ 	.word	0x00000850


	//   ....[4]....
        /*00bc*/ 	.word	0x00000940


	//   ....[5]....
        /*00c0*/ 	.word	0x00000aa0


	//   ....[6]....
        /*00c4*/ 	.word	0x00000c30


	//   ....[7]....
        /*00c8*/ 	.word	0x00000e70


	//   ....[8]....
        /*00cc*/ 	.word	0x00002030


	//   ....[9]....
        /*00d0*/ 	.word	0x00003050


	//   ....[10]....
        /*00d4*/ 	.word	0x00003520


	//   ....[11]....
        /*00d8*/ 	.word	0x00003550


	//   ....[12]....
        /*00dc*/ 	.word	0x00004170


	//   ....[13]....
        /*00e0*/ 	.word	0x00004380


	//----- nvinfo : EIATTR_VRC_CTA_INIT_COUNT
	.align		4
.L_43:
        /*00e4*/ 	.byte	0x02, 0x4a
        /*00e6*/ 	.byte	0x80
	.zero		1


	//----- nvinfo : EIATTR_SYSCALL_OFFSETS
	.align		4
        /*00e8*/ 	.byte	0x04, 0x46
        /*00ea*/ 	.short	(.L_45 - .L_44)


	//   ....[0]....
.L_44:
        /*00ec*/ 	.word	0x000059d0


	//   ....[1]....
        /*00f0*/ 	.word	0x00005b10


	//   ....[2]....
        /*00f4*/ 	.word	0x00006370


	//   ....[3]....
        /*00f8*/ 	.word	0x00007980


	//----- nvinfo : EIATTR_MBARRIER_INSTR_OFFSETS
	.align		4
.L_45:
        /*00fc*/ 	.byte	0x04, 0x39
        /*00fe*/ 	.short	(.L_47 - .L_46)


	//   ....[0]....
.L_46:
        /*0100*/ 	.word	0x000005f0
        /*0104*/ 	.word	0x000000ff
        /*0108*/ 	.word	0x00000000
        /*010c*/ 	.short	0x0100
        /*010e*/ 	.byte	0x08
	.zero		1


	//   ....[1]....
        /*0110*/ 	.word	0x00000600
        /*0114*/ 	.word	0x000000ff
        /*0118*/ 	.word	0x00000040
        /*011c*/ 	.short	0x0100
        /*011e*/ 	.byte	0x08
	.zero		1


	//   ....[2]....
        /*0120*/ 	.word	0x00000610
        /*0124*/ 	.word	0x000000ff
        /*0128*/ 	.word	0x00000008
        /*012c*/ 	.short	0x0100
        /*012e*/ 	.byte	0x08
	.zero		1


	//   ....[3]....
        /*0130*/ 	.word	0x00000620
        /*0134*/ 	.word	0x000000ff
        /*0138*/ 	.word	0x00000048
        /*013c*/ 	.short	0x0100
        /*013e*/ 	.byte	0x08
	.zero		1


	//   ....[4]....
        /*0140*/ 	.word	0x00000630
        /*0144*/ 	.word	0x000000ff
        /*0148*/ 	.word	0x00000010
        /*014c*/ 	.short	0x0100
        /*014e*/ 	.byte	0x08
	.zero		1


	//   ....[5]....
        /*0150*/ 	.word	0x00000640
        /*0154*/ 	.word	0x000000ff
        /*0158*/ 	.word	0x00000050
        /*015c*/ 	.short	0x0100
        /*015e*/ 	.byte	0x08
	.zero		1


	//   ....[6]....
        /*0160*/ 	.word	0x00000650
        /*0164*/ 	.word	0x000000ff
        /*0168*/ 	.word	0x00000018
        /*016c*/ 	.short	0x0100
        /*016e*/ 	.byte	0x08
	.zero		1


	//   ....[7]....
        /*0170*/ 	.word	0x00000660
        /*0174*/ 	.word	0x000000ff
        /*0178*/ 	.word	0x00000058
        /*017c*/ 	.short	0x0100
        /*017e*/ 	.byte	0x08
	.zero		1


	//   ....[8]....
        /*0180*/ 	.word	0x00000670
        /*0184*/ 	.word	0x000000ff
        /*0188*/ 	.word	0x00000020
        /*018c*/ 	.short	0x0100
        /*018e*/ 	.byte	0x08
	.zero		1


	//   ....[9]....
        /*0190*/ 	.word	0x00000680
        /*0194*/ 	.word	0x000000ff
        /*0198*/ 	.word	0x00000060
        /*019c*/ 	.short	0x0100
        /*019e*/ 	.byte	0x08
	.zero		1


	//   ....[10]....
        /*01a0*/ 	.word	0x00000690
        /*01a4*/ 	.word	0x000000ff
        /*01a8*/ 	.word	0x00000028
        /*01ac*/ 	.short	0x0100
        /*01ae*/ 	.byte	0x08
	.zero		1


	//   ....[11]....
        /*01b0*/ 	.word	0x000006a0
        /*01b4*/ 	.word	0x000000ff
        /*01b8*/ 	.word	0x00000068
        /*01bc*/ 	.short	0x0100
        /*01be*/ 	.byte	0x08
	.zero		1


	//   ....[12]....
        /*01c0*/ 	.word	0x000006b0
        /*01c4*/ 	.word	0x000000ff
        /*01c8*/ 	.word	0x00000030
        /*01cc*/ 	.short	0x0100
        /*01ce*/ 	.byte	0x08
	.zero		1


	//   ....[13]....
        /*01d0*/ 	.word	0x000006c0
        /*01d4*/ 	.word	0x000000ff
        /*01d8*/ 	.word	0x00000070
        /*01dc*/ 	.short	0x0100
        /*01de*/ 	.byte	0x08
	.zero		1


	//   ....[14]....
        /*01e0*/ 	.word	0x000006d0
        /*01e4*/ 	.word	0x000000ff
        /*01e8*/ 	.word	0x00000038
        /*01ec*/ 	.short	0x0100
        /*01ee*/ 	.byte	0x08
	.zero		1


	//   ....[15]....
        /*01f0*/ 	.word	0x000006e0
        /*01f4*/ 	.word	0x000000ff
        /*01f8*/ 	.word	0x00000078
        /*01fc*/ 	.short	0x0100
        /*01fe*/ 	.byte	0x08
	.zero		1


	//   ....[16]....
        /*0200*/ 	.word	0x00000800
        /*0204*/ 	.word	0x000000ff
        /*0208*/ 	.word	0x00000080
        /*020c*/ 	.short	0x0100
        /*020e*/ 	.byte	0x09
	.zero		1


	//   ....[17]....
        /*0210*/ 	.word	0x00000810
        /*0214*/ 	.word	0x000000ff
        /*0218*/ 	.word	0x00000090
        /*021c*/ 	.short	0x0100
        /*021e*/ 	.byte	0x09
	.zero		1


	//   ....[18]....
        /*0220*/ 	.word	0x00000820
        /*0224*/ 	.word	0x000000ff
        /*0228*/ 	.word	0x00000088
        /*022c*/ 	.short	0x0100
        /*022e*/ 	.byte	0x09
	.zero		1


	//   ....[19]....
        /*0230*/ 	.word	0x00000830
        /*0234*/ 	.word	0x000000ff
        /*0238*/ 	.word	0x00000098
        /*023c*/ 	.short	0x0100
        /*023e*/ 	.byte	0x09
	.zero		1


	//   ....[20]....
        /*0240*/ 	.word	0x00000910
        /*0244*/ 	.word	0x000000ff
        /*0248*/ 	.word	0x000000a0
        /*024c*/ 	.short	0x0100
        /*024e*/ 	.byte	0x08
	.zero		1


	//   ....[21]....
        /*0250*/ 	.word	0x00000920
        /*0254*/ 	.word	0x000000ff
        /*0258*/ 	.word	0x000000a8
        /*025c*/ 	.short	0x0100
        /*025e*/ 	.byte	0x08
	.zero		1


	//   ....[22]....
        /*0260*/ 	.word	0x00000a50
        /*0264*/ 	.word	0x000000ff
        /*0268*/ 	.word	0x000000b0
        /*026c*/ 	.short	0x0100
        /*026e*/ 	.byte	0x08
	.zero		1


	//   ....[23]....
        /*0270*/ 	.word	0x00000a60
        /*0274*/ 	.word	0x000000ff
        /*0278*/ 	.word	0x000000c0
        /*027c*/ 	.short	0x0100
        /*027e*/ 	.byte	0x08
	.zero		1


	//   ....[24]....
        /*0280*/ 	.word	0x00000a70
        /*0284*/ 	.word	0x000000ff
        /*0288*/ 	.word	0x000000b8
        /*028c*/ 	.short	0x0100
        /*028e*/ 	.byte	0x08
	.zero		1


	//   ....[25]....
        /*0290*/ 	.word	0x00000a80
        /*0294*/ 	.word	0x000000ff
        /*0298*/ 	.word	0x000000c8
        /*029c*/ 	.short	0x0100
        /*029e*/ 	.byte	0x08
	.zero		1


	//   ....[26]....
        /*02a0*/ 	.word	0x00000ba0
        /*02a4*/ 	.word	0x000000ff
        /*02a8*/ 	.word	0x000000d0
        /*02ac*/ 	.short	0x0100
        /*02ae*/ 	.byte	0x09
	.zero		1


	//   ....[27]....
        /*02b0*/ 	.word	0x00000bb0
        /*02b4*/ 	.word	0x000000ff
        /*02b8*/ 	.word	0x000000f0
        /*02bc*/ 	.short	0x0100
        /*02be*/ 	.byte	0x09
	.zero		1


	//   ....[28]....
        /*02c0*/ 	.word	0x00000bc0
        /*02c4*/ 	.word	0x000000ff
        /*02c8*/ 	.word	0x000000d8
        /*02cc*/ 	.short	0x0100
        /*02ce*/ 	.byte	0x09
	.zero		1


	//   ....[29]....
        /*02d0*/ 	.word	0x00000bd0
        /*02d4*/ 	.word	0x000000ff
        /*02d8*/ 	.word	0x000000f8
        /*02dc*/ 	.short	0x0100
        /*02de*/ 	.byte	0x09
	.zero		1


	//   ....[30]....
        /*02e0*/ 	.word	0x00000be0
        /*02e4*/ 	.word	0x000000ff
        /*02e8*/ 	.word	0x000000e0
        /*02ec*/ 	.short	0x0100
        /*02ee*/ 	.byte	0x09
	.zero		1


	//   ....[31]....
        /*02f0*/ 	.word	0x00000bf0
        /*02f4*/ 	.word	0x000000ff
        /*02f8*/ 	.word	0x00000100
        /*02fc*/ 	.short	0x0100
        /*02fe*/ 	.byte	0x09
	.zero		1


	//   ....[32]....
        /*0300*/ 	.word	0x00000c00
        /*0304*/ 	.word	0x000000ff
        /*0308*/ 	.word	0x000000e8
        /*030c*/ 	.short	0x0100
        /*030e*/ 	.byte	0x09
	.zero		1


	//   ....[33]....
        /*0310*/ 	.word	0x00000c10
        /*0314*/ 	.word	0x000000ff
        /*0318*/ 	.word	0x00000108
        /*031c*/ 	.short	0x0100
        /*031e*/ 	.byte	0x09
	.zero		1


	//   ....[34]....
        /*0320*/ 	.word	0x00000d00
        /*0324*/ 	.word	0x000000ff
        /*0328*/ 	.word	0x00000110
        /*032c*/ 	.short	0x0100
        /*032e*/ 	.byte	0x08
	.zero		1


	//   ....[35]....
        /*0330*/ 	.word	0x00000d10
        /*0334*/ 	.word	0x000000ff
        /*0338*/ 	.word	0x00000120
        /*033c*/ 	.short	0x0100
        /*033e*/ 	.byte	0x08
	.zero		1


	//   ....[36]....
        /*0340*/ 	.word	0x00000d20
        /*0344*/ 	.word	0x000000ff
        /*0348*/ 	.word	0x00000118
        /*034c*/ 	.short	0x0100
        /*034e*/ 	.byte	0x08
	.zero		1


	//   ....[37]....
        /*0350*/ 	.word	0x00000d30
        /*0354*/ 	.word	0x000000ff
        /*0358*/ 	.word	0x00000128
        /*035c*/ 	.short	0x0100
        /*035e*/ 	.byte	0x08
	.zero		1


	//   ....[38]....
        /*0360*/ 	.word	0x00000e20
        /*0364*/ 	.word	0x000000ff
        /*0368*/ 	.word	0x00000130
        /*036c*/ 	.short	0x0100
        /*036e*/ 	.byte	0x06
	.zero		1


	//   ....[39]....
        /*0370*/ 	.word	0x00001830
        /*0374*/ 	.word	0x00000003
        /*0378*/ 	.word	0x00000120
        /*037c*/ 	.short	0x010a
        /*037e*/ 	.byte	0xff
	.zero		1


	//   ....[40]....
        /*0380*/ 	.word	0x00001860
        /*0384*/ 	.word	0x00000003
        /*0388*/ 	.word	0x00000110
        /*038c*/ 	.short	0x0101
        /*038e*/ 	.byte	0xff
	.zero		1


	//   ....[41]....
        /*0390*/ 	.word	0x00001960
        /*0394*/ 	.word	0x000000ff
        /*0398*/ 	.word	0x00000040
        /*039c*/ 	.short	0x010a
        /*039e*/ 	.byte	0x08
	.zero		1


	//   ....[42]....
        /*03a0*/ 	.word	0x00001a30
        /*03a4*/ 	.word	0x000000ff
        /*03a8*/ 	.word	0x00000040
        /*03ac*/ 	.short	0x010a
        /*03ae*/ 	.byte	0x21
	.zero		1


	//   ....[43]....
        /*03b0*/ 	.word	0x00001be0
        /*03b4*/ 	.word	0x000000ff
        /*03b8*/ 	.word	0x00000040
        /*03bc*/ 	.short	0x010a
        /*03be*/ 	.byte	0x08
	.zero		1


	//   ....[44]....
        /*03c0*/ 	.word	0x00001ce0
        /*03c4*/ 	.word	0x000000ff
        /*03c8*/ 	.word	0x000000a8
        /*03cc*/ 	.short	0x0101
        /*03ce*/ 	.byte	0x04
	.zero		1


	//   ....[45]....
        /*03d0*/ 	.word	0x00001d00
        /*03d4*/ 	.word	0x000000ff
        /*03d8*/ 	.word	0x00000040
        /*03dc*/ 	.short	0x010a
        /*03de*/ 	.byte	0x08
	.zero		1


	//   ....[46]....
        /*03e0*/ 	.word	0x00001d80
        /*03e4*/ 	.word	0x000000ff
        /*03e8*/ 	.word	0x00000040
        /*03ec*/ 	.short	0x010a
        /*03ee*/ 	.byte	0x11
	.zero		1


	//   ....[47]....
        /*03f0*/ 	.word	0x00001f10
        /*03f4*/ 	.word	0x000000ff
        /*03f8*/ 	.word	0x00000040
        /*03fc*/ 	.short	0x010a
        /*03fe*/ 	.byte	0x08
	.zero		1


	//   ....[48]....
        /*0400*/ 	.word	0x00002060
        /*0404*/ 	.word	0x00000002
        /*0408*/ 	.word	0x000000b0
        /*040c*/ 	.short	0x010a
        /*040e*/ 	.byte	0xff
	.zero		1


	//   ....[49]....
        /*0410*/ 	.word	0x00002120
        /*0414*/ 	.word	0x00000002
        /*0418*/ 	.word	0x00000000
        /*041c*/ 	.short	0x0101
        /*041e*/ 	.byte	0xff
	.zero		1


	//   ....[50]....
        /*0420*/ 	.word	0x00002680
        /*0424*/ 	.word	0x000000ff
        /*0428*/ 	.word	0x00000000
        /*042c*/ 	.short	0x010a
        /*042e*/ 	.byte	0x05
	.zero		1


	//   ....[51]....
        /*0430*/ 	.word	0x00002710
        /*0434*/ 	.word	0x000000ff
        /*0438*/ 	.word	0x00000000
        /*043c*/ 	.short	0x010a
        /*043e*/ 	.byte	0x05
	.zero		1


	//   ....[52]....
        /*0440*/ 	.word	0x000027a0
        /*0444*/ 	.word	0x000000ff
        /*0448*/ 	.word	0x00000000
        /*044c*/ 	.short	0x010a
        /*044e*/ 	.byte	0x05
	.zero		1


	//   ....[53]....
        /*0450*/ 	.word	0x00002830
        /*0454*/ 	.word	0x000000ff
        /*0458*/ 	.word	0x00000000
        /*045c*/ 	.short	0x010a
        /*045e*/ 	.byte	0x05
	.zero		1


	//   ....[54]....
        /*0460*/ 	.word	0x000028c0
        /*0464*/ 	.word	0x000000ff
        /*0468*/ 	.word	0x00000000
        /*046c*/ 	.short	0x010a
        /*046e*/ 	.byte	0x05
	.zero		1


	//   ....[55]....
        /*0470*/ 	.word	0x00002950
        /*0474*/ 	.word	0x000000ff
        /*0478*/ 	.word	0x00000000
        /*047c*/ 	.short	0x010a
        /*047e*/ 	.byte	0x05
	.zero		1


	//   ....[56]....
        /*0480*/ 	.word	0x000029e0
        /*0484*/ 	.word	0x000000ff
        /*0488*/ 	.word	0x00000000
        /*048c*/ 	.short	0x010a
        /*048e*/ 	.byte	0x05
	.zero		1


	//   ....[57]....
        /*0490*/ 	.word	0x00002a80
        /*0494*/ 	.word	0x00000000
        /*0498*/ 	.word	0x00000000
        /*049c*/ 	.short	0x010a
        /*049e*/ 	.byte	0xff
	.zero		1


	//   ....[58]....
        /*04a0*/ 	.word	0x00002bb0
        /*04a4*/ 	.word	0x00000000
        /*04a8*/ 	.word	0x00000110
        /*04ac*/ 	.short	0x010a
        /*04ae*/ 	.byte	0xff
	.zero		1


	//   ....[59]....
        /*04b0*/ 	.word	0x00002c20
        /*04b4*/ 	.word	0x00000004
        /*04b8*/ 	.word	0x00000000
        /*04bc*/ 	.short	0x0101
        /*04be*/ 	.byte	0xff
	.zero		1


	//   ....[60]....
        /*04c0*/ 	.word	0x00002c40
        /*04c4*/ 	.word	0x000000ff
        /*04c8*/ 	.word	0x000000c0
        /*04cc*/ 	.short	0x010a
        /*04ce*/ 	.byte	0x05
	.zero		1


	//   ....[61]....
        /*04d0*/ 	.word	0x00002d60
        /*04d4*/ 	.word	0x00000000
        /*04d8*/ 	.word	0x000000b0
        /*04dc*/ 	.short	0x010a
        /*04de*/ 	.byte	0xff
	.zero		1


	//   ....[62]....
        /*04e0*/ 	.word	0x00002e60
        /*04e4*/ 	.word	0x00000000
        /*04e8*/ 	.word	0x00000000
        /*04ec*/ 	.short	0x0101
        /*04ee*/ 	.byte	0xff
	.zero		1


	//   ....[63]....
        /*04f0*/ 	.word	0x00002ef0
        /*04f4*/ 	.word	0x000000ff
        /*04f8*/ 	.word	0x000000c0
        /*04fc*/ 	.short	0x0106
        /*04fe*/ 	.byte	0x05
	.zero		1


	//   ....[64]....
        /*0500*/ 	.word	0x00002f10
        /*0504*/ 	.word	0x000000ff
        /*0508*/ 	.word	0x000000c0
        /*050c*/ 	.short	0x010a
        /*050e*/ 	.byte	0x05
	.zero		1


	//   ....[65]....
        /*0510*/ 	.word	0x00002fa0
        /*0514*/ 	.word	0x000000ff
        /*0518*/ 	.word	0x000000c0
        /*051c*/ 	.short	0x0106
        /*051e*/ 	.byte	0x04
	.zero		1


	//   ....[66]....
        /*0520*/ 	.word	0x00002fe0
        /*0524*/ 	.word	0x00000000
        /*0528*/ 	.word	0x000000c0
        /*052c*/ 	.short	0x010a
        /*052e*/ 	.byte	0xff
	.zero		1


	//   ....[67]....
        /*0530*/ 	.word	0x00003220
        /*0534*/ 	.word	0x000000ff
        /*0538*/ 	.word	0x00000008
        /*053c*/ 	.short	0x010a
        /*053e*/ 	.byte	0x06
	.zero		1


	//   ....[68]....
        /*0540*/ 	.word	0x00003240
        /*0544*/ 	.word	0x000000ff
        /*0548*/ 	.word	0x00000008
        /*054c*/ 	.short	0x010a
        /*054e*/ 	.byte	0x06
	.zero		1


	//   ....[69]....
        /*0550*/ 	.word	0x000033d0
        /*0554*/ 	.word	0x000000ff
        /*0558*/ 	.word	0x00000008
        /*055c*/ 	.short	0x010a
        /*055e*/ 	.byte	0x06
	.zero		1


	//   ....[70]....
        /*0560*/ 	.word	0x000033f0
        /*0564*/ 	.word	0x000000ff
        /*0568*/ 	.word	0x00000008
        /*056c*/ 	.short	0x010a
        /*056e*/ 	.byte	0x06
	.zero		1


	//   ....[71]....
        /*0570*/ 	.word	0x000034b0
        /*0574*/ 	.word	0x000000ff
        /*0578*/ 	.word	0x00000000
        /*057c*/ 	.short	0x0101
        /*057e*/ 	.byte	0x07
	.zero		1


	//   ....[72]....
        /*0580*/ 	.word	0x000037f0
        /*0584*/ 	.word	0x00000000
        /*0588*/ 	.word	0x000000b0
        /*058c*/ 	.short	0x010a
        /*058e*/ 	.byte	0xff
	.zero		1


	//   ....[73]....
        /*0590*/ 	.word	0x000038b0
        /*0594*/ 	.word	0x00000000
        /*0598*/ 	.word	0x00000000
        /*059c*/ 	.short	0x0101
        /*059e*/ 	.byte	0xff
	.zero		1


	//   ....[74]....
        /*05a0*/ 	.word	0x00003970
        /*05a4*/ 	.word	0x000000ff
        /*05a8*/ 	.word	0x00000000
        /*05ac*/ 	.short	0x010a
        /*05ae*/ 	.byte	0x08
	.zero		1


	//   ....[75]....
        /*05b0*/ 	.word	0x00003980
        /*05b4*/ 	.word	0x000000ff
        /*05b8*/ 	.word	0x000000f0
        /*05bc*/ 	.short	0x010a
        /*05be*/ 	.byte	0x09
	.zero		1


	//   ....[76]....
        /*05c0*/ 	.word	0x00003a30
        /*05c4*/ 	.word	0x000000ff
        /*05c8*/ 	.word	0x00000000
        /*05cc*/ 	.short	0x010a
        /*05ce*/ 	.byte	0x08
	.zero		1


	//   ....[77]....
        /*05d0*/ 	.word	0x00003b60
        /*05d4*/ 	.word	0x000000ff
        /*05d8*/ 	.word	0x00000000
        /*05dc*/ 	.short	0x010a
        /*05de*/ 	.byte	0x1e
	.zero		1


	//   ....[78]....
        /*05e0*/ 	.word	0x00003e60
        /*05e4*/ 	.word	0x000000ff
        /*05e8*/ 	.word	0x00000000
        /*05ec*/ 	.short	0x010a
        /*05ee*/ 	.byte	0x08
	.zero		1


	//   ....[79]....
        /*05f0*/ 	.word	0x00003ef0
        /*05f4*/ 	.word	0x000000ff
        /*05f8*/ 	.word	0x00000000
        /*05fc*/ 	.short	0x010a
        /*05fe*/ 	.byte	0x08
	.zero		1


	//   ....[80]....
        /*0600*/ 	.word	0x00003f80
        /*0604*/ 	.word	0x000000ff
        /*0608*/ 	.word	0x00000000
        /*060c*/ 	.short	0x010a
        /*060e*/ 	.byte	0x08
	.zero		1


	//   ....[81]....
        /*0610*/ 	.word	0x00004020
        /*0614*/ 	.word	0x00000000
        /*0618*/ 	.word	0x00000000
        /*061c*/ 	.short	0x010a
        /*061e*/ 	.byte	0xff
	.zero		1


	//   ....[82]....
        /*0620*/ 	.word	0x00004060
        /*0624*/ 	.word	0x00000000
        /*0628*/ 	.word	0x00000000
        /*062c*/ 	.short	0x010a
        /*062e*/ 	.byte	0xff
	.zero		1


	//   ....[83]....
        /*0630*/ 	.word	0x000040d0
        /*0634*/ 	.word	0x000000ff
        /*0638*/ 	.word	0x00000000
        /*063c*/ 	.short	0x0101
        /*063e*/ 	.byte	0x05
	.zero		1


	//   ....[84]....
        /*0640*/ 	.word	0x00004110
        /*0644*/ 	.word	0x000000ff
        /*0648*/ 	.word	0x00000130
        /*064c*/ 	.short	0x010a
        /*064e*/ 	.byte	0x07
	.zero		1


	//   ....[85]....
        /*0650*/ 	.word	0x00004160
        /*0654*/ 	.word	0x000000ff
        /*0658*/ 	.word	0x00000000
        /*065c*/ 	.short	0x0101
        /*065e*/ 	.byte	0x05
	.zero		1


	//   ....[86]....
        /*0660*/ 	.word	0x00004590
        /*0664*/ 	.word	0x00000000
        /*0668*/ 	.word	0x000000b0
        /*066c*/ 	.short	0x010a
        /*066e*/ 	.byte	0xff
	.zero		1


	//   ....[87]....
        /*0670*/ 	.word	0x00004650
        /*0674*/ 	.word	0x00000000
        /*0678*/ 	.word	0x00000000
        /*067c*/ 	.short	0x0101
        /*067e*/ 	.byte	0xff
	.zero		1


	//   ....[88]....
        /*0680*/ 	.word	0x00004970
        /*0684*/ 	.word	0x000000ff
        /*0688*/ 	.word	0x000000a8
        /*068c*/ 	.short	0x010a
        /*068e*/ 	.byte	0x06
	.zero		1


	//   ....[89]....
        /*0690*/ 	.word	0x00004b60
        /*0694*/ 	.word	0x000000ff
        /*0698*/ 	.word	0x00000090
        /*069c*/ 	.short	0x010a
        /*069e*/ 	.byte	0x06
	.zero		1


	//   ....[90]....
        /*06a0*/ 	.word	0x00004d30
        /*06a4*/ 	.word	0x000000ff
        /*06a8*/ 	.word	0x00000080
        /*06ac*/ 	.short	0x010b
        /*06ae*/ 	.byte	0x06
	.zero		1


	//   ....[91]....
        /*06b0*/ 	.word	0x00004da0
        /*06b4*/ 	.word	0x000000ff
        /*06b8*/ 	.word	0x00000000
        /*06bc*/ 	.short	0x0101
        /*06be*/ 	.byte	0x08
	.zero		1


	//   ....[92]....
        /*06c0*/ 	.word	0x00004dd0
        /*06c4*/ 	.word	0x000000ff
        /*06c8*/ 	.word	0x00000098
        /*06cc*/ 	.short	0x010a
        /*06ce*/ 	.byte	0x06
	.zero		1


	//   ....[93]....
        /*06d0*/ 	.word	0x00004fe0
        /*06d4*/ 	.word	0x000000ff
        /*06d8*/ 	.word	0x00000088
        /*06dc*/ 	.short	0x010b
        /*06de*/ 	.byte	0x06
	.zero		1


	//   ....[94]....
        /*06e0*/ 	.word	0x00005000
        /*06e4*/ 	.word	0x000000ff
        /*06e8*/ 	.word	0x00000000
        /*06ec*/ 	.short	0x0101
        /*06ee*/ 	.byte	0x0d
	.zero		1


	//   ....[95]....
        /*06f0*/ 	.word	0x00005030
        /*06f4*/ 	.word	0x000000ff
        /*06f8*/ 	.word	0x00000090
        /*06fc*/ 	.short	0x010a
        /*06fe*/ 	.byte	0x06
	.zero		1


	//   ....[96]....
        /*0700*/ 	.word	0x00005070
        /*0704*/ 	.word	0x00000000
        /*0708*/ 	.word	0x00000098
        /*070c*/ 	.short	0x010a
        /*070e*/ 	.byte	0xff
	.zero		1


	//   ....[97]....
        /*0710*/ 	.word	0x000053a0
        /*0714*/ 	.word	0x00000000
        /*0718*/ 	.word	0x000000b0
        /*071c*/ 	.short	0x010a
        /*071e*/ 	.byte	0xff
	.zero		1


	//   ....[98]....
        /*0720*/ 	.word	0x000054b0
        /*0724*/ 	.word	0x00000000
        /*0728*/ 	.word	0x00000000
        /*072c*/ 	.short	0x0101
        /*072e*/ 	.byte	0xff
	.zero		1


	//   ....[99]....
        /*0730*/ 	.word	0x00005f10
        /*0734*/ 	.word	0x00000003
        /*0738*/ 	.word	0x00000080
        /*073c*/ 	.short	0x010a
        /*073e*/ 	.byte	0xff
	.zero		1


	//   ....[100]....
        /*0740*/ 	.word	0x00005f50
        /*0744*/ 	.word	0x000000c3
        /*0748*/ 	.word	0x000000d0
        /*074c*/ 	.short	0x010a
        /*074e*/ 	.byte	0xff
	.zero		1


	//   ....[101]....
        /*0750*/ 	.word	0x00006080
        /*0754*/ 	.word	0x00000003
        /*0758*/ 	.word	0x00000080
        /*075c*/ 	.short	0x010a
        /*075e*/ 	.byte	0xff
	.zero		1


	//   ....[102]....
        /*0760*/ 	.word	0x000061e0
        /*0764*/ 	.word	0x00000000
        /*0768*/ 	.word	0x00000000
        /*076c*/ 	.short	0x0101
        /*076e*/ 	.byte	0xff
	.zero		1


	//   ....[103]....
        /*0770*/ 	.word	0x00006240
        /*0774*/ 	.word	0x000000c3
        /*0778*/ 	.word	0x000000d0
        /*077c*/ 	.short	0x010a
        /*077e*/ 	.byte	0xff
	.zero		1


	//   ....[104]....
        /*0780*/ 	.word	0x000075f0
        /*0784*/ 	.word	0x000000d8
        /*0788*/ 	.word	0x00000080
        /*078c*/ 	.short	0x010a
        /*078e*/ 	.byte	0xff
	.zero		1


	//   ....[105]....
        /*0790*/ 	.word	0x000076c0
        /*0794*/ 	.word	0x000000d8
        /*0798*/ 	.word	0x00000080
        /*079c*/ 	.short	0x010a
        /*079e*/ 	.byte	0xff
	.zero		1


	//   ....[106]....
        /*07a0*/ 	.word	0x00007820
        /*07a4*/ 	.word	0x00000002
        /*07a8*/ 	.word	0x00000000
        /*07ac*/ 	.short	0x0101
        /*07ae*/ 	.byte	0xff
	.zero		1


	//   ....[107]....
        /*07b0*/ 	.word	0x00007c30
        /*07b4*/ 	.word	0x000000c3
        /*07b8*/ 	.word	0x00000000
        /*07bc*/ 	.short	0x0101
        /*07be*/ 	.byte	0xff
	.zero		1


	//   ....[108]....
        /*07c0*/ 	.word	0x00008c80
        /*07c4*/ 	.word	0x00000003
        /*07c8*/ 	.word	0x00000120
        /*07cc*/ 	.short	0x010a
        /*07ce*/ 	.byte	0xff
	.zero		1


	//   ....[109]....
        /*07d0*/ 	.word	0x00008ce0
        /*07d4*/ 	.word	0x00000002
        /*07d8*/ 	.word	0x00000040
        /*07dc*/ 	.short	0x010a
        /*07de*/ 	.byte	0xff
	.zero		1


	//   ....[110]....
        /*07e0*/ 	.word	0x00008d40
        /*07e4*/ 	.word	0x00000002
        /*07e8*/ 	.word	0x00000040
        /*07ec*/ 	.short	0x010a
        /*07ee*/ 	.byte	0xff
	.zero		1


	//   ....[111]....
        /*07f0*/ 	.word	0x00008d90
        /*07f4*/ 	.word	0x00000002
        /*07f8*/ 	.word	0x000000b0
        /*07fc*/ 	.short	0x010a
        /*07fe*/ 	.byte	0xff
	.zero		1


	//   ....[112]....
        /*0800*/ 	.word	0x00008df0
        /*0804*/ 	.word	0x00000000
        /*0808*/ 	.word	0x00000000
        /*080c*/ 	.short	0x010a
        /*080e*/ 	.byte	0xff
	.zero		1


	//   ....[113]....
        /*0810*/ 	.word	0x00008e50
        /*0814*/ 	.word	0x00000000
        /*0818*/ 	.word	0x00000000
        /*081c*/ 	.short	0x010a
        /*081e*/ 	.byte	0xff
	.zero		1


	//   ....[114]....
        /*0820*/ 	.word	0x00008eb0
        /*0824*/ 	.word	0x00000000
        /*0828*/ 	.word	0x00000000
        /*082c*/ 	.short	0x010a
        /*082e*/ 	.byte	0xff
	.zero		1


	//   ....[115]....
        /*0830*/ 	.word	0x00008f10
        /*0834*/ 	.word	0x00000000
        /*0838*/ 	.word	0x00000000
        /*083c*/ 	.short	0x010a
        /*083e*/ 	.byte	0xff
	.zero		1


	//   ....[116]....
        /*0840*/ 	.word	0x00008f70
        /*0844*/ 	.word	0x00000000
        /*0848*/ 	.word	0x00000000
        /*084c*/ 	.short	0x010a
        /*084e*/ 	.byte	0xff
	.zero		1


	//   ....[117]....
        /*0850*/ 	.word	0x00008fd0
        /*0854*/ 	.word	0x00000000
        /*0858*/ 	.word	0x00000000
        /*085c*/ 	.short	0x010a
        /*085e*/ 	.byte	0xff
	.zero		1


	//   ....[118]....
        /*0860*/ 	.word	0x00009030
        /*0864*/ 	.word	0x00000000
        /*0868*/ 	.word	0x00000000
        /*086c*/ 	.short	0x010a
        /*086e*/ 	.byte	0xff
	.zero		1


	//   ....[119]....
        /*0870*/ 	.word	0x00009080
        /*0874*/ 	.word	0x00000000
        /*0878*/ 	.word	0x00000110
        /*087c*/ 	.short	0x010a
        /*087e*/ 	.byte	0xff
	.zero		1


	//   ....[120]....
        /*0880*/ 	.word	0x000090e0
        /*0884*/ 	.word	0x00000000
        /*0888*/ 	.word	0x000000c0
        /*088c*/ 	.short	0x010a
        /*088e*/ 	.byte	0xff
	.zero		1


	//   ....[121]....
        /*0890*/ 	.word	0x00009130
        /*0894*/ 	.word	0x00000000
        /*0898*/ 	.word	0x000000b0
        /*089c*/ 	.short	0x010a
        /*089e*/ 	.byte	0xff
	.zero		1


	//   ....[122]....
        /*08a0*/ 	.word	0x00009190
        /*08a4*/ 	.word	0x00000000
        /*08a8*/ 	.word	0x000000c0
        /*08ac*/ 	.short	0x010a
        /*08ae*/ 	.byte	0xff
	.zero		1


	//   ....[123]....
        /*08b0*/ 	.word	0x000091f0
        /*08b4*/ 	.word	0x00000004
        /*08b8*/ 	.word	0x00000008
        /*08bc*/ 	.short	0x010a
        /*08be*/ 	.byte	0xff
	.zero		1


	//   ....[124]....
        /*08c0*/ 	.word	0x000092d0
        /*08c4*/ 	.word	0x00000002
        /*08c8*/ 	.word	0x00000008
        /*08cc*/ 	.short	0x010a
        /*08ce*/ 	.byte	0xff
	.zero		1


	//   ....[125]....
        /*08d0*/ 	.word	0x00009320
        /*08d4*/ 	.word	0x00000000
        /*08d8*/ 	.word	0x000000b0
        /*08dc*/ 	.short	0x010a
        /*08de*/ 	.byte	0xff
	.zero		1


	//   ....[126]....
        /*08e0*/ 	.word	0x00009380
        /*08e4*/ 	.word	0x00000000
        /*08e8*/ 	.word	0x000000f0
        /*08ec*/ 	.short	0x010a
        /*08ee*/ 	.byte	0xff
	.zero		1


	//   ....[127]....
        /*08f0*/ 	.word	0x000093e0
        /*08f4*/ 	.word	0x00000000
        /*08f8*/ 	.word	0x00000000
        /*08fc*/ 	.short	0x010a
        /*08fe*/ 	.byte	0xff
	.zero		1


	//   ....[128]....
        /*0900*/ 	.word	0x00009440
        /*0904*/ 	.word	0x00000000
        /*0908*/ 	.word	0x00000000
        /*090c*/ 	.short	0x010a
        /*090e*/ 	.byte	0xff
	.zero		1


	//   ....[129]....
        /*0910*/ 	.word	0x000094a0
        /*0914*/ 	.word	0x00000000
        /*0918*/ 	.word	0x00000000
        /*091c*/ 	.short	0x010a
        /*091e*/ 	.byte	0xff
	.zero		1


	//   ....[130]....
        /*0920*/ 	.word	0x00009500
        /*0924*/ 	.word	0x00000000
        /*0928*/ 	.word	0x00000000
        /*092c*/ 	.short	0x010a
        /*092e*/ 	.byte	0xff
	.zero		1


	//   ....[131]....
        /*0930*/ 	.word	0x00009560
        /*0934*/ 	.word	0x00000000
        /*0938*/ 	.word	0x00000130
        /*093c*/ 	.short	0x010a
        /*093e*/ 	.byte	0xff
	.zero		1


	//   ....[132]....
        /*0940*/ 	.word	0x000095b0
        /*0944*/ 	.word	0x00000000
        /*0948*/ 	.word	0x000000b0
        /*094c*/ 	.short	0x010a
        /*094e*/ 	.byte	0xff
	.zero		1


	//   ....[133]....
        /*0950*/ 	.word	0x00009610
        /*0954*/ 	.word	0x00000000
        /*0958*/ 	.word	0x000000a8
        /*095c*/ 	.short	0x010a
        /*095e*/ 	.byte	0xff
	.zero		1


	//   ....[134]....
        /*0960*/ 	.word	0x00009670
        /*0964*/ 	.word	0x00000003
        /*0968*/ 	.word	0x00000090
        /*096c*/ 	.short	0x010a
        /*096e*/ 	.byte	0xff
	.zero		1


	//   ....[135]....
        /*0970*/ 	.word	0x000096d0
        /*0974*/ 	.word	0x00000003
        /*0978*/ 	.word	0x00000098
        /*097c*/ 	.short	0x010a
        /*097e*/ 	.byte	0xff
	.zero		1


	//   ....[136]....
        /*0980*/ 	.word	0x00009730
        /*0984*/ 	.word	0x00000000
        /*0988*/ 	.word	0x00000090
        /*098c*/ 	.short	0x010a
        /*098e*/ 	.byte	0xff
	.zero		1


	//   ....[137]....
        /*0990*/ 	.word	0x00009780
        /*0994*/ 	.word	0x00000000
        /*0998*/ 	.word	0x000000b0
        /*099c*/ 	.short	0x010a
        /*099e*/ 	.byte	0xff
	.zero		1


	//   ....[138]....
        /*09a0*/ 	.word	0x000097d0
        /*09a4*/ 	.word	0x00000003
        /*09a8*/ 	.word	0x00000080
        /*09ac*/ 	.short	0x010a
        /*09ae*/ 	.byte	0xff
	.zero		1


	//   ....[139]....
        /*09b0*/ 	.word	0x00009820
        /*09b4*/ 	.word	0x000000c3
        /*09b8*/ 	.word	0x000000d0
        /*09bc*/ 	.short	0x010a
        /*09be*/ 	.byte	0xff
	.zero		1


	//   ....[140]....
        /*09c0*/ 	.word	0x00009870
        /*09c4*/ 	.word	0x000000d8
        /*09c8*/ 	.word	0x00000080
        /*09cc*/ 	.short	0x010a
        /*09ce*/ 	.byte	0xff
	.zero		1


	//----- nvinfo : EIATTR_NUM_MBARRIERS
	.align		4
.L_47:
        /*09d0*/ 	.byte	0x03, 0x38
        /*09d2*/ 	.short	0x0027


	//----- nvinfo : EIATTR_EXIT_INSTR_OFFSETS
	.align		4
        /*09d4*/ 	.byte	0x04, 0x1c
        /*09d6*/ 	.short	(.L_49 - .L_48)


	//   ....[0]....
.L_48:
        /*09d8*/ 	.word	0x00002ab0


	//   ....[1]....
        /*09dc*/ 	.word	0x00002fb0


	//   ....[2]....
        /*09e0*/ 	.word	0x00003010


	//   ....[3]....
        /*09e4*/ 	.word	0x00004390


	//   ....[4]....
        /*09e8*/ 	.word	0x000050a0


	//   ....[5]....
        /*09ec*/ 	.word	0x000050e0


	//   ....[6]....
        /*09f0*/ 	.word	0x00008c70


	//----- nvinfo : EIATTR_MAX_THREADS
	.align		4
.L_49:
        /*09f4*/ 	.byte	0x04, 0x05
        /*09f6*/ 	.short	(.L_51 - .L_50)
.L_50:
        /*09f8*/ 	.word	0x00000100
        /*09fc*/ 	.word	0x00000001
        /*0a00*/ 	.word	0x00000001


	//----- nvinfo : EIATTR_CRS_STACK_SIZE
	.align		4
.L_51:
        /*0a04*/ 	.byte	0x04, 0x1e
        /*0a06*/ 	.short	(.L_53 - .L_52)
.L_52:
        /*0a08*/ 	.word	0x00000000


	//----- nvinfo : EIATTR_CBANK_PARAM_SIZE
	.align		4
.L_53:
        /*0a0c*/ 	.byte	0x03, 0x19
        /*0a0e*/ 	.short	0x0800


	//----- nvinfo : EIATTR_PARAM_CBANK
	.align		4
        /*0a10*/ 	.byte	0x04, 0x0a
        /*0a12*/ 	.short	(.L_55 - .L_54)
	.align		4
.L_54:
        /*0a14*/ 	.word	index@(.nv.constant0._ZN7cutlass13device_kernelINS_4gemm6kernel13GemmUniversalIN4cute5tupleIJiiiiEEENS1_10collective13CollectiveMmaINS1_35MainloopSm100TmaUmmaWarpSpecializedILi8ELi2ELi4ENS5_IJNS4_1CILi2EEENSA_ILi1EEESC_EEEEENS5_IJNSA_ILi256EEENSA_ILi128EEESG_EEENS_12float_e5m2_tENS5_IJlSC_lEEESI_SJ_NS4_8TiledMMAINS4_8MMA_AtomIJNS4_10MMA_TraitsINS4_25SM100_MMA_F8F6F4_2x1SM_SSEJSI_SI_fSF_SG_NS4_17integral_constantINS4_4UMMA5MajorELSQ_0EEESR_NSO_INSP_7ScaleInELSS_0EEEST_EEEEEENS4_6LayoutINS5_IJSC_SC_SC_EEENS5_IJNSA_ILi0EEESY_SY_EEEEENS5_IJNS4_10UnderscoreES11_S11_EEEEENS4_18SM100_TMA_2SM_LOADENS4_14ComposedLayoutINS4_7SwizzleILi3ELi4ELi3EEENS4_18smem_ptr_flag_bitsILi8EEENSW_INS5_IJNSA_ILi8EEESG_EEENS5_IJSG_SC_EEEEEEEvNS4_8identityES14_S1E_vS1F_EENS_8epilogue10collective18CollectiveEpilogueINS1H_23Sm100TmaWarpSpecializedILi2ELi2ELi64ELb0ELb0EEEJNS5_IJSG_SG_SG_EEENS5_IJNSW_ISG_SC_EENSW_INSA_ILi64EEESC_EEEEESI_SJ_SI_SJ_NS1H_6fusion15FusionCallbacksIS1L_NS1R_17LinearCombinationISI_fSI_fLNS_15FloatRoundStyleE2EEES1M_S1Q_JEEENS4_5SM1004TMEM4LOAD26SM100_TMEM_LOAD_32dp32b64xENS4_13SM90_TMA_LOADENS15_INS16_ILi2ELi4ELi3EEES19_NSW_INS5_IJS1A_S1O_EEENS5_IJS1O_SC_EEEEEEENS4_39AutoVectorizingCopyWithAssumedAlignmentILi128EEENS4_14SM90_TMA_STOREES26_S28_S28_EEEvvEEEEvNT_6ParamsE)
        /*0a18*/ 	.short	0x0380
        /*0a1a*/ 	.short	0x0800


	//----- nvinfo : EIATTR_SW_WAR
	.align		4
.L_55:
        /*0a1c*/ 	.byte	0x04, 0x36
        /*0a1e*/ 	.short	(.L_57 - .L_56)
.L_56:
        /*0a20*/ 	.word	0x00000008
.L_57:


//--------------------- .nv.callgraph             --------------------------
	.section	.nv.callgraph,"",@"SHT_CUDA_CALLGRAPH"
	.align	4
	.sectionentsize	8
	.align		4
        /*0000*/ 	.word	0x00000000
	.align		4
        /*0004*/ 	.word	0xffffffff
	.align		4
        /*0008*/ 	.word	index@(_ZN7cutlass13device_kernelINS_4gemm6kernel13GemmUniversalIN4cute5tupleIJiiiiEEENS1_10collective13CollectiveMmaINS1_35MainloopSm100TmaUmmaWarpSpecializedILi8ELi2ELi4ENS5_IJNS4_1CILi2EEENSA_ILi1EEESC_EEEEENS5_IJNSA_ILi256EEENSA_ILi128EEESG_EEENS_12float_e5m2_tENS5_IJlSC_lEEESI_SJ_NS4_8TiledMMAINS4_8MMA_AtomIJNS4_10MMA_TraitsINS4_25SM100_MMA_F8F6F4_2x1SM_SSEJSI_SI_fSF_SG_NS4_17integral_constantINS4_4UMMA5MajorELSQ_0EEESR_NSO_INSP_7ScaleInELSS_0EEEST_EEEEEENS4_6LayoutINS5_IJSC_SC_SC_EEENS5_IJNSA_ILi0EEESY_SY_EEEEENS5_IJNS4_10UnderscoreES11_S11_EEEEENS4_18SM100_TMA_2SM_LOADENS4_14ComposedLayoutINS4_7SwizzleILi3ELi4ELi3EEENS4_18smem_ptr_flag_bitsILi8EEENSW_INS5_IJNSA_ILi8EEESG_EEENS5_IJSG_SC_EEEEEEEvNS4_8identityES14_S1E_vS1F_EENS_8epilogue10collective18CollectiveEpilogueINS1H_23Sm100TmaWarpSpecializedILi2ELi2ELi64ELb0ELb0EEEJNS5_IJSG_SG_SG_EEENS5_IJNSW_ISG_SC_EENSW_INSA_ILi64EEESC_EEEEESI_SJ_SI_SJ_NS1H_6fusion15FusionCallbacksIS1L_NS1R_17LinearCombinationISI_fSI_fLNS_15FloatRoundStyleE2EEES1M_S1Q_JEEENS4_5SM1004TMEM4LOAD26SM100_TMEM_LOAD_32dp32b64xENS4_13SM90_TMA_LOADENS15_INS16_ILi2ELi4ELi3EEES19_NSW_INS5_IJS1A_S1O_EEENS5_IJS1O_SC_EEEEEEENS4_39AutoVectorizingCopyWithAssumedAlignmentILi128EEENS4_14SM90_TMA_STOREES26_S28_S28_EEEvvEEEEvNT_6ParamsE)
	.align		4
        /*000c*/ 	.word	index@(__assertfail)
	.align		4
        /*0010*/ 	.word	0x00000000
	.align		4
        /*0014*/ 	.word	0xfffffffe
	.align		4
        /*0018*/ 	.word	0x00000000
	.align		4
        /*001c*/ 	.word	0xfffffffd
	.align		4
        /*0020*/ 	.word	0x00000000
	.align		4
        /*0024*/ 	.word	0xfffffffc


//--------------------- .nv.constant4             --------------------------
	.section	.nv.constant4,"a",@progbits
	.align	8
	.align		8
.nv.constant4:
        /*0000*/ 	.dword	__assertfail
	.align		8
        /*0008*/ 	.dword	__unnamed_1
	.align		8
        /*0010*/ 	.dword	__unnamed_2
	.align		8
        /*0018*/ 	.dword	_ZN40_INTERNAL_e4d3a5ab_4_k_cu_f7bbda4c_334214cuda3std3__45__cpo5beginE
	.align		8
        /*0020*/ 	.dword	_ZN40_INTERNAL_e4d3a5ab_4_k_cu_f7bbda4c_334214cuda3std3__45__cpo3endE
	.align		8
        /*0028*/ 	.dword	_ZN40_INTERNAL_e4d3a5ab_4_k_cu_f7bbda4c_334214cuda3std3__45__cpo6cbeginE
	.align		8
        /*0030*/ 	.dword	_ZN40_INTERNAL_e4d3a5ab_4_k_cu_f7bbda4c_334214cuda3std3__45__cpo4cendE
	.align		8
        /*0038*/ 	.dword	_ZN40_INTERNAL_e4d3a5ab_4_k_cu_f7bbda4c_334214cuda3std3__442_GLOBAL__N__e4d3a5ab_4_k_cu_f7bbda4c_334216ignoreE
	.align		8
        /*0040*/ 	.dword	_ZN40_INTERNAL_e4d3a5ab_4_k_cu_f7bbda4c_334214cuda3std3__419piecewise_constructE
	.align		8
        /*0048*/ 	.dword	_ZN40_INTERNAL_e4d3a5ab_4_k_cu_f7bbda4c_334214cuda3std3__48in_placeE
	.align		8
        /*0050*/ 	.dword	_ZN40_INTERNAL_e4d3a5ab_4_k_cu_f7bbda4c_334214cuda3std6ranges3__45__cpo4swapE
	.align		8
        /*0058*/ 	.dword	_ZN40_INTERNAL_e4d3a5ab_4_k_cu_f7bbda4c_334214cuda3std6ranges3__45__cpo9iter_moveE
	.align		8
        /*0060*/ 	.dword	_ZN40_INTERNAL_e4d3a5ab_4_k_cu_f7bbda4c_334214cute7productE
	.align		8
        /*0068*/ 	.dword	_ZN40_INTERNAL_e4d3a5ab_4_k_cu_f7bbda4c_334214cute1_E
	.align		8
        /*0070*/ 	.dword	$str$25
	.align		8
        /*0078*/ 	.dword	$str$26
	.align		8
        /*0080*/ 	.dword	$str$27
	.align		8
        /*0088*/ 	.dword	$str$28


//--------------------- .text._ZN7cutlass13device_kernelINS_4gemm6kernel13GemmUniversalIN4cute5tupleIJiiiiEEENS1_10collective13CollectiveMmaINS1_35MainloopSm100TmaUmmaWarpSpecializedILi8ELi2ELi4ENS5_IJNS4_1CILi2EEENSA_ILi1EEESC_EEEEENS5_IJNSA_ILi256EEENSA_ILi128EEESG_EEENS_12float_e5m2_tENS5_IJlSC_lEEESI_SJ_NS4_8TiledMMAINS4_8MMA_AtomIJNS4_10MMA_TraitsINS4_25SM100_MMA_F8F6F4_2x1SM_SSEJSI_SI_fSF_SG_NS4_17integral_constantINS4_4UMMA5MajorELSQ_0EEESR_NSO_INSP_7ScaleInELSS_0EEEST_EEEEEENS4_6LayoutINS5_IJSC_SC_SC_EEENS5_IJNSA_ILi0EEESY_SY_EEEEENS5_IJNS4_10UnderscoreES11_S11_EEEEENS4_18SM100_TMA_2SM_LOADENS4_14ComposedLayoutINS4_7SwizzleILi3ELi4ELi3EEENS4_18smem_ptr_flag_bitsILi8EEENSW_INS5_IJNSA_ILi8EEESG_EEENS5_IJSG_SC_EEEEEEEvNS4_8identityES14_S1E_vS1F_EENS_8epilogue10collective18CollectiveEpilogueINS1H_23Sm100TmaWarpSpecializedILi2ELi2ELi64ELb0ELb0EEEJNS5_IJSG_SG_SG_EEENS5_IJNSW_ISG_SC_EENSW_INSA_ILi64EEESC_EEEEESI_SJ_SI_SJ_NS1H_6fusion15FusionCallbacksIS1L_NS1R_17LinearCombinationISI_fSI_fLNS_15FloatRoundStyleE2EEES1M_S1Q_JEEENS4_5SM1004TMEM4LOAD26SM100_TMEM_LOAD_32dp32b64xENS4_13SM90_TMA_LOADENS15_INS16_ILi2ELi4ELi3EEES19_NSW_INS5_IJS1A_S1O_EEENS5_IJS1O_SC_EEEEEEENS4_39AutoVectorizingCopyWithAssumedAlignmentILi128EEENS4_14SM90_TMA_STOREES26_S28_S28_EEEvvEEEEvNT_6ParamsE --------------------------
	.section	.text._ZN7cutlass13device_kernelINS_4gemm6kernel13GemmUniversalIN4cute5tupleIJiiiiEEENS1_10collective13CollectiveMmaINS1_35MainloopSm100TmaUmmaWarpSpecializedILi8ELi2ELi4ENS5_IJNS4_1CILi2EEENSA_ILi1EEESC_EEEEENS5_IJNSA_ILi256EEENSA_ILi128EEESG_EEENS_12float_e5m2_tENS5_IJlSC_lEEESI_SJ_NS4_8TiledMMAINS4_8MMA_AtomIJNS4_10MMA_TraitsINS4_25SM100_MMA_F8F6F4_2x1SM_SSEJSI_SI_fSF_SG_NS4_17integral_constantINS4_4UMMA5MajorELSQ_0EEESR_NSO_INSP_7ScaleInELSS_0EEEST_EEEEEENS4_6LayoutINS5_IJSC_SC_SC_EEENS5_IJNSA_ILi0EEESY_SY_EEEEENS5_IJNS4_10UnderscoreES11_S11_EEEEENS4_18SM100_TMA_2SM_LOADENS4_14ComposedLayoutINS4_7SwizzleILi3ELi4ELi3EEENS4_18smem_ptr_flag_bitsILi8EEENSW_INS5_IJNSA_ILi8EEESG_EEENS5_IJSG_SC_EEEEEEEvNS4_8identityES14_S1E_vS1F_EENS_8epilogue10collective18CollectiveEpilogueINS1H_23Sm100TmaWarpSpecializedILi2ELi2ELi64ELb0ELb0EEEJNS5_IJSG_SG_SG_EEENS5_IJNSW_ISG_SC_EENSW_INSA_ILi64EEESC_EEEEESI_SJ_SI_SJ_NS1H_6fusion15FusionCallbacksIS1L_NS1R_17LinearCombinationISI_fSI_fLNS_15FloatRoundStyleE2EEES1M_S1Q_JEEENS4_5SM1004TMEM4LOAD26SM100_TMEM_LOAD_32dp32b64xENS4_13SM90_TMA_LOADENS15_INS16_ILi2ELi4ELi3EEES19_NSW_INS5_IJS1A_S1O_EEENS5_IJS1O_SC_EEEEEEENS4_39AutoVectorizingCopyWithAssumedAlignmentILi128EEENS4_14SM90_TMA_STOREES26_S28_S28_EEEvvEEEEvNT_6ParamsE,"ax",@progbits
	.align	128
.text._ZN7cutlass13device_kernelINS_4gemm6kernel13GemmUniversalIN4cute5tupleIJiiiiEEENS1_10collective13CollectiveMmaINS1_35MainloopSm100TmaUmmaWarpSpecializedILi8ELi2ELi4ENS5_IJNS4_1CILi2EEENSA_ILi1EEESC_EEEEENS5_IJNSA_ILi256EEENSA_ILi128EEESG_EEENS_12float_e5m2_tENS5_IJlSC_lEEESI_SJ_NS4_8TiledMMAINS4_8MMA_AtomIJNS4_10MMA_TraitsINS4_25SM100_MMA_F8F6F4_2x1SM_SSEJSI_SI_fSF_SG_NS4_17integral_constantINS4_4UMMA5MajorELSQ_0EEESR_NSO_INSP_7ScaleInELSS_0EEEST_EEEEEENS4_6LayoutINS5_IJSC_SC_SC_EEENS5_IJNSA_ILi0EEESY_SY_EEEEENS5_IJNS4_10UnderscoreES11_S11_EEEEENS4_18SM100_TMA_2SM_LOADENS4_14ComposedLayoutINS4_7SwizzleILi3ELi4ELi3EEENS4_18smem_ptr_flag_bitsILi8EEENSW_INS5_IJNSA_ILi8EEESG_EEENS5_IJSG_SC_EEEEEEEvNS4_8identityES14_S1E_vS1F_EENS_8epilogue10collective18CollectiveEpilogueINS1H_23Sm100TmaWarpSpecializedILi2ELi2ELi64ELb0ELb0EEEJNS5_IJSG_SG_SG_EEENS5_IJNSW_ISG_SC_EENSW_INSA_ILi64EEESC_EEEEESI_SJ_SI_SJ_NS1H_6fusion15FusionCallbacksIS1L_NS1R_17LinearCombinationISI_fSI_fLNS_15FloatRoundStyleE2EEES1M_S1Q_JEEENS4_5SM1004TMEM4LOAD26SM100_TMEM_LOAD_32dp32b64xENS4_13SM90_TMA_LOADENS15_INS16_ILi2ELi4ELi3EEES19_NSW_INS5_IJS1A_S1O_EEENS5_IJS1O_SC_EEEEEEENS4_39AutoVectorizingCopyWithAssumedAlignmentILi128EEENS4_14SM90_TMA_STOREES26_S28_S28_EEEvvEEEEvNT_6ParamsE:
        .type           _ZN7cutlass13device_kernelINS_4gemm6kernel13GemmUniversalIN4cute5tupleIJiiiiEEENS1_10collective13CollectiveMmaINS1_35MainloopSm100TmaUmmaWarpSpecializedILi8ELi2ELi4ENS5_IJNS4_1CILi2EEENSA_ILi1EEESC_EEEEENS5_IJNSA_ILi256EEENSA_ILi128EEESG_EEENS_12float_e5m2_tENS5_IJlSC_lEEESI_SJ_NS4_8TiledMMAINS4_8MMA_AtomIJNS4_10MMA_TraitsINS4_25SM100_MMA_F8F6F4_2x1SM_SSEJSI_SI_fSF_SG_NS4_17integral_constantINS4_4UMMA5MajorELSQ_0EEESR_NSO_INSP_7ScaleInELSS_0EEEST_EEEEEENS4_6LayoutINS5_IJSC_SC_SC_EEENS5_IJNSA_ILi0EEESY_SY_EEEEENS5_IJNS4_10UnderscoreES11_S11_EEEEENS4_18SM100_TMA_2SM_LOADENS4_14ComposedLayoutINS4_7SwizzleILi3ELi4ELi3EEENS4_18smem_ptr_flag_bitsILi8EEENSW_INS5_IJNSA_ILi8EEESG_EEENS5_IJSG_SC_EEEEEEEvNS4_8identityES14_S1E_vS1F_EENS_8epilogue10collective18CollectiveEpilogueINS1H_23Sm100TmaWarpSpecializedILi2ELi2ELi64ELb0ELb0EEEJNS5_IJSG_SG_SG_EEENS5_IJNSW_ISG_SC_EENSW_INSA_ILi64EEESC_EEEEESI_SJ_SI_SJ_NS1H_6fusion15FusionCallbacksIS1L_NS1R_17LinearCombinationISI_fSI_fLNS_15FloatRoundStyleE2EEES1M_S1Q_JEEENS4_5SM1004TMEM4LOAD26SM100_TMEM_LOAD_32dp32b64xENS4_13SM90_TMA_LOADENS15_INS16_ILi2ELi4ELi3EEES19_NSW_INS5_IJS1A_S1O_EEENS5_IJS1O_SC_EEEEEEENS4_39AutoVectorizingCopyWithAssumedAlignmentILi128EEENS4_14SM90_TMA_STOREES26_S28_S28_EEEvvEEEEvNT_6ParamsE,@function
        .size           _ZN7cutlass13device_kernelINS_4gemm6kernel13GemmUniversalIN4cute5tupleIJiiiiEEENS1_10collective13CollectiveMmaINS1_35MainloopSm100TmaUmmaWarpSpecializedILi8ELi2ELi4ENS5_IJNS4_1CILi2EEENSA_ILi1EEESC_EEEEENS5_IJNSA_ILi256EEENSA_ILi128EEESG_EEENS_12float_e5m2_tENS5_IJlSC_lEEESI_SJ_NS4_8TiledMMAINS4_8MMA_AtomIJNS4_10MMA_TraitsINS4_25SM100_MMA_F8F6F4_2x1SM_SSEJSI_SI_fSF_SG_NS4_17integral_constantINS4_4UMMA5MajorELSQ_0EEESR_NSO_INSP_7ScaleInELSS_0EEEST_EEEEEENS4_6LayoutINS5_IJSC_SC_SC_EEENS5_IJNSA_ILi0EEESY_SY_EEEEENS5_IJNS4_10UnderscoreES11_S11_EEEEENS4_18SM100_TMA_2SM_LOADENS4_14ComposedLayoutINS4_7SwizzleILi3ELi4ELi3EEENS4_18smem_ptr_flag_bitsILi8EEENSW_INS5_IJNSA_ILi8EEESG_EEENS5_IJSG_SC_EEEEEEEvNS4_8identityES14_S1E_vS1F_EENS_8epilogue10collective18CollectiveEpilogueINS1H_23Sm100TmaWarpSpecializedILi2ELi2ELi64ELb0ELb0EEEJNS5_IJSG_SG_SG_EEENS5_IJNSW_ISG_SC_EENSW_INSA_ILi64EEESC_EEEEESI_SJ_SI_SJ_NS1H_6fusion15FusionCallbacksIS1L_NS1R_17LinearCombinationISI_fSI_fLNS_15FloatRoundStyleE2EEES1M_S1Q_JEEENS4_5SM1004TMEM4LOAD26SM100_TMEM_LOAD_32dp32b64xENS4_13SM90_TMA_LOADENS15_INS16_ILi2ELi4ELi3EEES19_NSW_INS5_IJS1A_S1O_EEENS5_IJS1O_SC_EEEEEEENS4_39AutoVectorizingCopyWithAssumedAlignmentILi128EEENS4_14SM90_TMA_STOREES26_S28_S28_EEEvvEEEEvNT_6ParamsE,(.L_x_176 - _ZN7cutlass13device_kernelINS_4gemm6kernel13GemmUniversalIN4cute5tupleIJiiiiEEENS1_10collective13CollectiveMmaINS1_35MainloopSm100TmaUmmaWarpSpecializedILi8ELi2ELi4ENS5_IJNS4_1CILi2EEENSA_ILi1EEESC_EEEEENS5_IJNSA_ILi256EEENSA_ILi128EEESG_EEENS_12float_e5m2_tENS5_IJlSC_lEEESI_SJ_NS4_8TiledMMAINS4_8MMA_AtomIJNS4_10MMA_TraitsINS4_25SM100_MMA_F8F6F4_2x1SM_SSEJSI_SI_fSF_SG_NS4_17integral_constantINS4_4UMMA5MajorELSQ_0EEESR_NSO_INSP_7ScaleInELSS_0EEEST_EEEEEENS4_6LayoutINS5_IJSC_SC_SC_EEENS5_IJNSA_ILi0EEESY_SY_EEEEENS5_IJNS4_10UnderscoreES11_S11_EEEEENS4_18SM100_TMA_2SM_LOADENS4_14ComposedLayoutINS4_7SwizzleILi3ELi4ELi3EEENS4_18smem_ptr_flag_bitsILi8EEENSW_INS5_IJNSA_ILi8EEESG_EEENS5_IJSG_SC_EEEEEEEvNS4_8identityES14_S1E_vS1F_EENS_8epilogue10collective18CollectiveEpilogueINS1H_23Sm100TmaWarpSpecializedILi2ELi2ELi64ELb0ELb0EEEJNS5_IJSG_SG_SG_EEENS5_IJNSW_ISG_SC_EENSW_INSA_ILi64EEESC_EEEEESI_SJ_SI_SJ_NS1H_6fusion15FusionCallbacksIS1L_NS1R_17LinearCombinationISI_fSI_fLNS_15FloatRoundStyleE2EEES1M_S1Q_JEEENS4_5SM1004TMEM4LOAD26SM100_TMEM_LOAD_32dp32b64xENS4_13SM90_TMA_LOADENS15_INS16_ILi2ELi4ELi3EEES19_NSW_INS5_IJS1A_S1O_EEENS5_IJS1O_SC_EEEEEEENS4_39AutoVectorizingCopyWithAssumedAlignmentILi128EEENS4_14SM90_TMA_STOREES26_S28_S28_EEEvvEEEEvNT_6ParamsE)
        .other          _ZN7cutlass13device_kernelINS_4gemm6kernel13GemmUniversalIN4cute5tupleIJiiiiEEENS1_10collective13CollectiveMmaINS1_35MainloopSm100TmaUmmaWarpSpecializedILi8ELi2ELi4ENS5_IJNS4_1CILi2EEENSA_ILi1EEESC_EEEEENS5_IJNSA_ILi256EEENSA_ILi128EEESG_EEENS_12float_e5m2_tENS5_IJlSC_lEEESI_SJ_NS4_8TiledMMAINS4_8MMA_AtomIJNS4_10MMA_TraitsINS4_25SM100_MMA_F8F6F4_2x1SM_SSEJSI_SI_fSF_SG_NS4_17integral_constantINS4_4UMMA5MajorELSQ_0EEESR_NSO_INSP_7ScaleInELSS_0EEEST_EEEEEENS4_6LayoutINS5_IJSC_SC_SC_EEENS5_IJNSA_ILi0EEESY_SY_EEEEENS5_IJNS4_10UnderscoreES11_S11_EEEEENS4_18SM100_TMA_2SM_LOADENS4_14ComposedLayoutINS4_7SwizzleILi3ELi4ELi3EEENS4_18smem_ptr_flag_bitsILi8EEENSW_INS5_IJNSA_ILi8EEESG_EEENS5_IJSG_SC_EEEEEEEvNS4_8identityES14_S1E_vS1F_EENS_8epilogue10collective18CollectiveEpilogueINS1H_23Sm100TmaWarpSpecializedILi2ELi2ELi64ELb0ELb0EEEJNS5_IJSG_SG_SG_EEENS5_IJNSW_ISG_SC_EENSW_INSA_ILi64EEESC_EEEEESI_SJ_SI_SJ_NS1H_6fusion15FusionCallbacksIS1L_NS1R_17LinearCombinationISI_fSI_fLNS_15FloatRoundStyleE2EEES1M_S1Q_JEEENS4_5SM1004TMEM4LOAD26SM100_TMEM_LOAD_32dp32b64xENS4_13SM90_TMA_LOADENS15_INS16_ILi2ELi4ELi3EEES19_NSW_INS5_IJS1A_S1O_EEENS5_IJS1O_SC_EEEEEEENS4_39AutoVectorizingCopyWithAssumedAlignmentILi128EEENS4_14SM90_TMA_STOREES26_S28_S28_EEEvvEEEEvNT_6ParamsE,@"STO_CUDA_ENTRY STV_DEFAULT"
_ZN7cutlass13device_kernelINS_4gemm6kernel13GemmUniversalIN4cute5tupleIJiiiiEEENS1_10collective13CollectiveMmaINS1_35MainloopSm100TmaUmmaWarpSpecializedILi8ELi2ELi4ENS5_IJNS4_1CILi2EEENSA_ILi1EEESC_EEEEENS5_IJNSA_ILi256EEENSA_ILi128EEESG_EEENS_12float_e5m2_tENS5_IJlSC_lEEESI_SJ_NS4_8TiledMMAINS4_8MMA_AtomIJNS4_10MMA_TraitsINS4_25SM100_MMA_F8F6F4_2x1SM_SSEJSI_SI_fSF_SG_NS4_17integral_constantINS4_4UMMA5MajorELSQ_0EEESR_NSO_INSP_7ScaleInELSS_0EEEST_EEEEEENS4_6LayoutINS5_IJSC_SC_SC_EEENS5_IJNSA_ILi0EEESY_SY_EEEEENS5_IJNS4_10UnderscoreES11_S11_EEEEENS4_18SM100_TMA_2SM_LOADENS4_14ComposedLayoutINS4_7SwizzleILi3ELi4ELi3EEENS4_18smem_ptr_flag_bitsILi8EEENSW_INS5_IJNSA_ILi8EEESG_EEENS5_IJSG_SC_EEEEEEEvNS4_8identityES14_S1E_vS1F_EENS_8epilogue10collective18CollectiveEpilogueINS1H_23Sm100TmaWarpSpecializedILi2ELi2ELi64ELb0ELb0EEEJNS5_IJSG_SG_SG_EEENS5_IJNSW_ISG_SC_EENSW_INSA_ILi64EEESC_EEEEESI_SJ_SI_SJ_NS1H_6fusion15FusionCallbacksIS1L_NS1R_17LinearCombinationISI_fSI_fLNS_15FloatRoundStyleE2EEES1M_S1Q_JEEENS4_5SM1004TMEM4LOAD26SM100_TMEM_LOAD_32dp32b64xENS4_13SM90_TMA_LOADENS15_INS16_ILi2ELi4ELi3EEES19_NSW_INS5_IJS1A_S1O_EEENS5_IJS1O_SC_EEEEEEENS4_39AutoVectorizingCopyWithAssumedAlignmentILi128EEENS4_14SM90_TMA_STOREES26_S28_S28_EEEvvEEEEvNT_6ParamsE:
[----:B------:R-:W1:Y:S01]  /*0000*/  LDC R1, c[0x0][0x37c] ;  /* 0x0000df00ff017b82 */ /* 0x000e620000000800 */
[----:B------:R-:W2:Y:S01]  /*0010*/  S2R R189, SR_TID.X ;  /* 0x0000000000bd7919 */ /* 0x000ea20000002100 */
[----:B------:R-:W3:Y:S06]  /*0020*/  LDCU.64 UR6, c[0x0][0x890] ;  /* 0x00011200ff0677ac */ /* 0x000eec0008000a00 */
[----:B------:R-:W4:Y:S01]  /*0030*/  S2UR UR37, SR_CgaCtaId ;  /* 0x00000000002579c3 */ /* 0x000f220000008800 */
[----:B------:R-:W-:Y:S02]  /*0040*/  PRMT R171, RZ, 0x7610, R171 ;  /* 0x00007610ffab7816 */ /* 0x000fe400000000ab */
[----:B------:R-:W-:Y:S01]  /*0050*/  ELECT P1, URZ, PT ;  /* 0x0000000000ff782f */ /* 0x000fe20003820000 */
[----:B------:R-:W1:Y:S01]  /*0060*/  LDCU.64 UR46, c[0x0][0x358] ;  /* 0x00006b00ff2e77ac */ /* 0x000e620008000a00 */
[----:B---3--:R-:W-:-:S04]  /*0070*/  UISETP.NE.U32.AND UP0, UPT, UR6, URZ, UPT ;  /* 0x000000ff0600728c */ /* 0x008fc8000bf05070 */
[----:B------:R-:W-:Y:S02]  /*0080*/  UISETP.NE.AND.EX UP0, UPT, UR7, URZ, UPT, UP0 ;  /* 0x000000ff0700728c */ /* 0x000fe4000bf05300 */
[----:B----4-:R-:W-:Y:S02]  /*0090*/  ULOP3.LUT UR5, UR37, 0x1, URZ, 0xc0, !UPT ;  /* 0x0000000125057892 */ /* 0x010fe4000f8ec0ff */
[----:B------:R-:W-:Y:S01]  /*00a0*/  ULOP3.LUT UR4, UR37, 0x1, URZ, 0x3c, !UPT ;  /* 0x0000000125047892 */ /* 0x000fe2000f8e3cff */
[----:B--2---:R-:W-:-:S05]  /*00b0*/  SHF.R.U32.HI R173, RZ, 0x5, R189 ;  /* 0x00000005ffad7819 */ /* 0x004fca00000116bd */
[----:B------:R-:W2:Y:S02]  /*00c0*/  SHFL.IDX PT, R0, R173, RZ, 0x1f ;  /* 0x00001fffad007589 */ /* 0x000ea400000e0000 */
[----:B--2---:R-:W-:Y:S01]  /*00d0*/  R2UR UR10, R0 ;  /* 0x00000000000a72ca */ /* 0x004fe200000e0000 */
[----:B-1----:R-:W-:-:S14]  /*00e0*/  BRA.U UP0, `(.L_x_0) ;  /* 0x00000001002c7547 */ /* 0x002fdc000b800000 */
[----:B------:R-:W1:Y:S02]  /*00f0*/  LDCU.64 UR8, c[0x0][0x888] ;  /* 0x00011100ff0877ac */ /* 0x000e640008000a00 */
[----:B-1----:R-:W-:-:S04]  /*0100*/  UISETP.NE.U32.AND UP0, UPT, UR8, URZ, UPT ;  /* 0x000000ff0800728c */ /* 0x002fc8000bf05070 */
[----:B------:R-:W-:-:S09]  /*0110*/  UISETP.NE.AND.EX UP0, UPT, UR9, URZ, UPT, UP0 ;  /* 0x000000ff0900728c */ /* 0x000fd2000bf05300 */
[----:B------:R-:W-:Y:S05]  /*0120*/  BRA.U !UP0, `(.L_x_1) ;  /* 0x0000000108107547 */ /* 0x000fea000b800000 */
[----:B------:R-:W1:Y:S02]  /*0130*/  LDC.64 R2, c[0x0][0x888] ;  /* 0x00022200ff027b82 */ /* 0x000e640000000a00 */
[----:B-1----:R1:W5:Y:S01]  /*0140*/  LDG.E R81, desc[UR46][R2.64] ;  /* 0x0000002e02517981 */ /* 0x002362000c1e1900 */
[----:B------:R-:W-:Y:S01]  /*0150*/  HFMA2 R171, -RZ, RZ, 0, 5.9604644775390625e-08 ;  /* 0x00000001ffab7431 */ /* 0x000fe200000001ff */
[----:B------:R-:W-:Y:S05]  /*0160*/  BRA `(.L_x_0) ;  /* 0x00000000000c7947 */ /* 0x000fea0003800000 */
.L_x_1:
[----:B------:R-:W1:Y:S01]  /*0170*/  LDCU UR8, c[0x0][0x880] ;  /* 0x00011000ff0877ac */ /* 0x000e620008000800 */
[----:B------:R-:W-:Y:S01]  /*0180*/  HFMA2 R171, -RZ, RZ, 0, 5.9604644775390625e-08 ;  /* 0x00000001ffab7431 */ /* 0x000fe200000001ff */
[----:B-1----:R-:W-:-:S07]  /*0190*/  MOV R81, UR8 ;  /* 0x0000000800517c02 */ /* 0x002fce0008000f00 */
.L_x_0:
[----:B------:R-:W2:Y:S02]  /*01a0*/  LDCU.64 UR8, c[0x0][0x8b0] ;  /* 0x00011600ff0877ac */ /* 0x000ea40008000a00 */
[----:B--2---:R-:W-:-:S04]  /*01b0*/  UISETP.NE.U32.AND UP0, UPT, UR8, URZ, UPT ;  /* 0x000000ff0800728c */ /* 0x004fc8000bf05070 */
[----:B------:R-:W-:-:S09]  /*01c0*/  UISETP.NE.AND.EX UP0, UPT, UR9, URZ, UPT, UP0 ;  /* 0x000000ff0900728c */ /* 0x000fd2000bf05300 */
[----:B------:R-:W-:Y:S05]  /*01d0*/  BRA.U UP0, `(.L_x_2) ;  /* 0x0000000100247547 */ /* 0x000fea000b800000 */
[----:B------:R-:W2:Y:S02]  /*01e0*/  LDCU.64 UR8, c[0x0][0x8a8] ;  /* 0x00011500ff0877ac */ /* 0x000ea40008000a00 */
[----:B--2---:R-:W-:-:S04]  /*01f0*/  UISETP.NE.U32.AND UP0, UPT, UR8, URZ, UPT ;  /* 0x000000ff0800728c */ /* 0x004fc8000bf05070 */
[----:B------:R-:W-:-:S09]  /*0200*/  UISETP.NE.AND.EX UP0, UPT, UR9, URZ, UPT, UP0 ;  /* 0x000000ff0900728c */ /* 0x000fd2000bf05300 */
[----:B------:R-:W-:Y:S05]  /*0210*/  BRA.U !UP0, `(.L_x_3) ;  /* 0x00000001080c7547 */ /* 0x000fea000b800000 */
[----:B------:R-:W2:Y:S02]  /*0220*/  LDC.64 R78, c[0x0][0x8a8] ;  /* 0x00022a00ff4e7b82 */ /* 0x000ea40000000a00 */
[----:B--2---:R2:W5:Y:S01]  /*0230*/  LDG.E R78, desc[UR46][R78.64] ;  /* 0x0000002e4e4e7981 */ /* 0x004562000c1e1900 */
[----:B------:R-:W-:Y:S05]  /*0240*/  BRA `(.L_x_2) ;  /* 0x0000000000087947 */ /* 0x000fea0003800000 */
.L_x_3:
[----:B------:R-:W2:Y:S02]  /*0250*/  LDCU UR8, c[0x0][0x8a0] ;  /* 0x00011400ff0877ac */ /* 0x000ea40008000800 */
[----:B--2---:R-:W-:Y:S02]  /*0260*/  MOV R78, UR8 ;  /* 0x00000008004e7c02 */ /* 0x004fe40008000f00 */
.L_x_2:
[----:B------:R-:W-:Y:S01]  /*0270*/  IMAD.U32 R0, RZ, RZ, UR10 ;  /* 0x0000000aff007e24 */ /* 0x000fe2000f8e00ff */
[----:B------:R-:W-:Y:S04]  /*0280*/  BSSY.RECONVERGENT B0, `(.L_x_4) ;  /* 0x000000c000007945 */ /* 0x000fe80003800200 */
[C---:B------:R-:W-:Y:S02]  /*0290*/  ISETP.NE.OR P2, PT, R0.reuse, 0x1, !P1 ;  /* 0x000000010000780c */ /* 0x040fe40004f45670 */
[----:B------:R-:W-:-:S11]  /*02a0*/  ISETP.NE.OR P0, PT, R0, 0x3, !P1 ;  /* 0x000000030000780c */ /* 0x000fd60004f05670 */
[----:B------:R-:W-:Y:S05]  /*02b0*/  @P2 BRA `(.L_x_5) ;  /* 0x0000000000202947 */ /* 0x000fea0003800000 */
[----:B------:R-:W3:Y:S02]  /*02c0*/  LDCU.64 UR8, c[0x0][0x348] ;  /* 0x00006900ff0877ac */ /* 0x000ee40008000a00 */
[----:B---3--:R-:W-:Y:S02]  /*02d0*/  UIADD3 UR12, UP1, UPT, UR8, 0x80, URZ ;  /* 0x00000080080c7890 */ /* 0x008fe4000ff3e0ff */
[----:B------:R-:W-:Y:S02]  /*02e0*/  UIADD3 UR8, UP0, UPT, UR8, 0x180, URZ ;  /* 0x0000018008087890 */ /* 0x000fe4000ff1e0ff */
[----:B------:R-:W-:Y:S02]  /*02f0*/  UIADD3.X UR13, UPT, UPT, URZ, UR9, URZ, UP1, !UPT ;  /* 0x00000009ff0d7290 */ /* 0x000fe40008ffe4ff */
[----:B------:R-:W-:-:S07]  /*0300*/  UIADD3.X UR9, UPT, UPT, URZ, UR9, URZ, UP0, !UPT ;  /* 0x00000009ff097290 */ /* 0x000fce00087fe4ff */
[----:B------:R3:W-:Y:S02]  /*0310*/  UTMACCTL.PF [UR12] ;  /* 0x000000000c0079b9 */ /* 0x0007e40008040000 */
[----:B------:R3:W-:Y:S02]  /*0320*/  UTMACCTL.PF [UR8] ;  /* 0x00000000080079b9 */ /* 0x0007e40008040000 */
[----:B---3--:R-:W-:Y:S01]  /*0330*/  NOP ;  /* 0x0000000000007918 */ /* 0x008fe20000000000 */
.L_x_5:
[----:B------:R-:W-:Y:S05]  /*0340*/  BSYNC.RECONVERGENT B0 ;  /* 0x0000000000007941 */ /* 0x000fea0003800200 */
.L_x_4:
[----:B------:R-:W-:Y:S04]  /*0350*/  BSSY.RECONVERGENT B0, `(.L_x_6) ;  /* 0x000000a000007945 */ /* 0x000fe80003800200 */
        /* <DEDUP_REMOVED lines=9> */
.L_x_7:
[----:B------:R-:W-:Y:S05]  /*03f0*/  BSYNC.RECONVERGENT B0 ;  /* 0x0000000000007941 */ /* 0x000fea0003800200 */
.L_x_6:
[----:B------:R-:W3:Y:S01]  /*0400*/  LDCU.64 UR8, c[0x0][0x888] ;  /* 0x00011100ff0877ac */ /* 0x000ee20008000a00 */
[----:B------:R-:W-:Y:S02]  /*0410*/  UISETP.EQ.U32.AND UP1, UPT, UR6, URZ, UPT ;  /* 0x000000ff0600728c */ /* 0x000fe4000bf22070 */
[----:B------:R-:W-:Y:S02]  /*0420*/  UPLOP3.LUT UP5, UPT, UPT, UPT, UPT, 0x80, 0x8 ;  /* 0x000000000008789c */ /* 0x000fe40003faf070 */
[----:B---3--:R-:W-:-:S04]  /*0430*/  UISETP.NE.U32.AND UP0, UPT, UR8, URZ, UPT ;  /* 0x000000ff0800728c */ /* 0x008fc8000bf05070 */
[----:B------:R-:W-:-:S04]  /*0440*/  UISETP.NE.AND.EX UP0, UPT, UR9, URZ, UPT, UP0 ;  /* 0x000000ff0900728c */ /* 0x000fc8000bf05300 */
[----:B------:R-:W-:-:S04]  /*0450*/  UISETP.EQ.OR.EX UP2, UPT, UR7, URZ, !UP0, UP1 ;  /* 0x000000ff0700728c */ /* 0x000fc8000c742710 */
[----:B------:R-:W-:-:S05]  /*0460*/  UP2UR UR50, UPR, URZ, 0x4 ;  /* 0x00000004ff327883 */ /* 0x000fca0008000000 */
[----:B------:R-:W-:Y:S07]  /*0470*/  BRA.U !UP2, `(.L_x_8) ;  /* 0x000000010a207547 */ /* 0x000fee000b800000 */
[----:B------:R-:W-:Y:S01]  /*0480*/  UISETP.NE.U32.AND UP2, UPT, UR6, URZ, UPT ;  /* 0x000000ff0600728c */ /* 0x000fe2000bf45070 */
[----:B-----5:R-:W-:Y:S01]  /*0490*/  FSETP.NEU.AND P0, PT, R81, RZ, PT ;  /* 0x000000ff5100720b */ /* 0x020fe20003f0d000 */
[----:B------:R-:W-:Y:S02]  /*04a0*/  USEL UR6, URZ, 0xffffffff, UP0 ;  /* 0xffffffffff067887 */ /* 0x000fe40008000000 */
[----:B------:R-:W-:-:S10]  /*04b0*/  UISETP.NE.AND.EX UP2, UPT, UR7, URZ, UPT, UP2 ;  /* 0x000000ff0700728c */ /* 0x000fd4000bf45320 */
[----:B------:R-:W-:Y:S01]  /*04c0*/  VOTEU.ANY UP1, P0 ;  /* 0x0000000000ff7886 */ /* 0x000fe20000020100 */
[----:B------:R-:W-:-:S04]  /*04d0*/  @!UP2 USEL UR6, URZ, 0xffffffff, UP1 ;  /* 0xffffffffff06a887 */ /* 0x000fc80008800000 */
[----:B------:R-:W-:-:S04]  /*04e0*/  ULOP3.LUT UR6, UR6, 0x1, URZ, 0xc0, !UPT ;  /* 0x0000000106067892 */ /* 0x000fc8000f8ec0ff */
[----:B------:R-:W-:-:S11]  /*04f0*/  UISETP.NE.U32.AND UP5, UPT, UR6, 0x1, UPT ;  /* 0x000000010600788c */ /* 0x000fd6000bfa5070 */
.L_x_8:
[----:B------:R-:W3:Y:S01]  /*0500*/  SHFL.IDX PT, R0, R173, RZ, 0x1f ;  /* 0x00001fffad007589 */ /* 0x000ee200000e0000 */
[----:B------:R-:W-:-:S04]  /*0510*/  UISETP.NE.AND UP1, UPT, UR10, 0x2, UPT ;  /* 0x000000020a00788c */ /* 0x000fc8000bf25270 */
[----:B------:R-:W-:Y:S02]  /*0520*/  UISETP.EQ.AND UP2, UPT, UR5, URZ, !UP1 ;  /* 0x000000ff0500728c */ /* 0x000fe4000cf42270 */
[----:B------:R-:W-:-:S04]  /*0530*/  USEL UR7, URZ, 0x1, UP1 ;  /* 0x00000001ff077887 */ /* 0x000fc80008800000 */
[----:B------:R-:W-:Y:S02]  /*0540*/  PLOP3.LUT P5, PT, P1, PT, UP2, 0x80, 0x8 ;  /* 0x000000000008781c */ /* 0x000fe40000faf028 */
[----:B---3--:R-:W-:-:S13]  /*0550*/  ISETP.NE.AND P0, PT, R0, RZ, PT ;  /* 0x000000ff0000720c */ /* 0x008fda0003f05270 */
[----:B------:R-:W-:Y:S05]  /*0560*/  @P0 BRA `(.L_x_9) ;  /* 0x0000000000640947 */ /* 0x000fea0003800000 */
[----:B------:R-:W-:Y:S01]  /*0570*/  UMOV UR8, 0x400 ;  /* 0x0000040000087882 */ /* 0x000fe20000000000 */
[----:B------:R-:W-:Y:S01]  /*0580*/  UMOV UR6, 0x1 ;  /* 0x0000000100067882 */ /* 0x000fe20000000000 */
[----:B------:R-:W-:Y:S02]  /*0590*/  ULEA UR8, UR37, UR8, 0x18 ;  /* 0x0000000825087291 */ /* 0x000fe4000f8ec0ff */
[----:B------:R-:W-:-:S04]  /*05a0*/  UIADD3 UR12, UPT, UPT, -UR6, 0x100000, URZ ;  /* 0x00100000060c7890 */ /* 0x000fc8000fffe1ff */
[----:B------:R-:W-:Y:S02]  /*05b0*/  USHF.L.U32 UR13, UR12, 0xb, URZ ;  /* 0x0000000b0c0d7899 */ /* 0x000fe400080006ff */
[----:B------:R-:W-:Y:S01]  /*05c0*/  USHF.L.U32 UR12, UR12, 0x1, URZ ;  /* 0x000000010c0c7899 */ /* 0x000fe200080006ff */
[----:B------:R-:W-:Y:S01]  /*05d0*/  ELECT P0, URZ, PT ;  /* 0x0000000000ff782f */ /* 0x000fe20003800000 */
[----:B------:R-:W3:Y:S10]  /*05e0*/  FENCE.VIEW.ASYNC.S ;  /* 0x00000000000073c6 */ /* 0x000ef40000000000 */
[----:B---3--:R3:W4:Y:S01]  /*05f0*/  SYNCS.EXCH.64 URZ, [UR8], UR12 ;  /* 0x0000000c08ff75b2 */ /* 0x0087220008000100 */
[----:B------:R3:W1:Y:S01]  /*0600*/  SYNCS.EXCH.64 URZ, [UR8+0x40], UR12 ;  /* 0x0000400c08ff75b2 */ /* 0x0006620008000100 */
        /* <DEDUP_REMOVED lines=13> */
[----:B------:R3:W1:Y:S02]  /*06e0*/  SYNCS.EXCH.64 URZ, [UR8+0x78], UR12 ;  /* 0x0000780c08ff75b2 */ /* 0x0006640008000100 */
[----:B---3--:R-:W-:Y:S01]  /*06f0*/  NOP ;  /* 0x0000000000007918 */ /* 0x008fe20000000000 */
.L_x_9:
[----:B------:R-:W3:Y:S01]  /*0700*/  SHFL.IDX PT, R0, R173, RZ, 0x1f ;  /* 0x00001fffad007589 */ /* 0x000ee200000e0000 */
[----:B------:R-:W-:Y:S01]  /*0710*/  NOP ;  /* 0x0000000000007918 */ /* 0x000fe20000000000 */
[----:B---3--:R-:W-:-:S13]  /*0720*/  ISETP.NE.AND P0, PT, R0, 0x1, PT ;  /* 0x000000010000780c */ /* 0x008fda0003f05270 */
[----:B------:R-:W-:Y:S05]  /*0730*/  @P0 BRA `(.L_x_10) ;  /* 0x0000000000440947 */ /* 0x000fea0003800000 */
[----:B------:R-:W-:Y:S01]  /*0740*/  UMOV UR9, 0x400 ;  /* 0x0000040000097882 */ /* 0x000fe20000000000 */
[----:B------:R-:W-:Y:S01]  /*0750*/  UMOV UR8, 0x20 ;  /* 0x0000002000087882 */ /* 0x000fe20000000000 */
[----:B------:R-:W-:Y:S01]  /*0760*/  UMOV UR6, 0x80 ;  /* 0x0000008000067882 */ /* 0x000fe20000000000 */
[----:B------:R-:W-:Y:S02]  /*0770*/  ULEA UR9, UR37, UR9, 0x18 ;  /* 0x0000000925097291 */ /* 0x000fe4000f8ec0ff */
[----:B------:R-:W-:-:S04]  /*0780*/  UIADD3 UR12, UPT, UPT, -UR8, 0x100000, URZ ;  /* 0x00100000080c7890 */ /* 0x000fc8000fffe1ff */
[----:B------:R-:W-:Y:S02]  /*0790*/  USHF.L.U32 UR13, UR12, 0xb, URZ ;  /* 0x0000000b0c0d7899 */ /* 0x000fe400080006ff */
[----:B------:R-:W-:Y:S02]  /*07a0*/  USHF.L.U32 UR12, UR12, 0x1, URZ ;  /* 0x000000010c0c7899 */ /* 0x000fe400080006ff */
[----:B------:R-:W-:-:S04]  /*07b0*/  UIADD3 UR14, UPT, UPT, -UR6, 0x100000, URZ ;  /* 0x00100000060e7890 */ /* 0x000fc8000fffe1ff */
[----:B------:R-:W-:Y:S02]  /*07c0*/  USHF.L.U32 UR15, UR14, 0xb, URZ ;  /* 0x0000000b0e0f7899 */ /* 0x000fe400080006ff */
[----:B------:R-:W-:Y:S01]  /*07d0*/  USHF.L.U32 UR14, UR14, 0x1, URZ ;  /* 0x000000010e0e7899 */ /* 0x000fe200080006ff */
[----:B------:R-:W-:Y:S01]  /*07e0*/  ELECT P0, URZ, PT ;  /* 0x0000000000ff782f */ /* 0x000fe20003800000 */
[----:B------:R-:W3:Y:S02]  /*07f0*/  FENCE.VIEW.ASYNC.S ;  /* 0x00000000000073c6 */ /* 0x000ee40000000000 */
[----:B---3--:R3:W1:Y:S08]  /*0800*/  SYNCS.EXCH.64 URZ, [UR9+0x80], UR12 ;  /* 0x0000800c09ff75b2 */ /* 0x0086700008000100 */
[----:B------:R3:W1:Y:S01]  /*0810*/  SYNCS.EXCH.64 URZ, [UR9+0x90], UR14 ;  /* 0x0000900e09ff75b2 */ /* 0x0006620008000100 */
[----:B------:R3:W1:Y:S01]  /*0820*/  SYNCS.EXCH.64 URZ, [UR9+0x88], UR12 ;  /* 0x0000880c09ff75b2 */ /* 0x0006620008000100 */
[----:B------:R3:W1:Y:S01]  /*0830*/  SYNCS.EXCH.64 URZ, [UR9+0x98], UR14 ;  /* 0x0000980e09ff75b2 */ /* 0x0006620008000100 */
[----:B------:R-:W-:Y:S01]  /*0840*/  NOP ;  /* 0x0000000000007918 */ /* 0x000fe20000000000 */
.L_x_10:
[----:B------:R-:W2:Y:S01]  /*0850*/  SHFL.IDX PT, R0, R173, RZ, 0x1f ;  /* 0x00001fffad007589 */ /* 0x000ea200000e0000 */
[----:B------:R-:W-:Y:S01]  /*0860*/  NOP ;  /* 0x0000000000007918 */ /* 0x000fe20000000000 */
[----:B--2---:R-:W-:-:S13]  /*0870*/  ISETP.NE.AND P0, PT, R0, 0x3, PT ;  /* 0x000000030000780c */ /* 0x004fda0003f05270 */
[----:B------:R-:W-:Y:S05]  /*0880*/  @P0 BRA `(.L_x_11) ;  /* 0x00000000002c0947 */ /* 0x000fea0003800000 */
[----:B------:R-:W-:Y:S01]  /*0890*/  UMOV UR8, 0x400 ;  /* 0x0000040000087882 */ /* 0x000fe20000000000 */
[----:B------:R-:W-:Y:S01]  /*08a0*/  UMOV UR6, 0x20 ;  /* 0x0000002000067882 */ /* 0x000fe20000000000 */
[----:B------:R-:W-:Y:S02]  /*08b0*/  ULEA UR8, UR37, UR8, 0x18 ;  /* 0x0000000825087291 */ /* 0x000fe4000f8ec0ff */
[----:B---3--:R-:W-:-:S04]  /*08c0*/  UIADD3 UR12, UPT, UPT, -UR6, 0x100000, URZ ;  /* 0x00100000060c7890 */ /* 0x008fc8000fffe1ff */
[----:B------:R-:W-:Y:S02]  /*08d0*/  USHF.L.U32 UR13, UR12, 0xb, URZ ;  /* 0x0000000b0c0d7899 */ /* 0x000fe400080006ff */
[----:B------:R-:W-:Y:S01]  /*08e0*/  USHF.L.U32 UR12, UR12, 0x1, URZ ;  /* 0x000000010c0c7899 */ /* 0x000fe200080006ff */
[----:B------:R-:W-:Y:S01]  /*08f0*/  ELECT P0, URZ, PT ;  /* 0x0000000000ff782f */ /* 0x000fe20003800000 */
[----:B------:R-:W2:Y:S10]  /*0900*/  FENCE.VIEW.ASYNC.S ;  /* 0x00000000000073c6 */ /* 0x000eb40000000000 */
[----:B--2---:R2:W3:Y:S01]  /*0910*/  SYNCS.EXCH.64 URZ, [UR8+0xa0], UR12 ;  /* 0x0000a00c08ff75b2 */ /* 0x0044e20008000100 */
[----:B------:R2:W1:Y:S01]  /*0920*/  SYNCS.EXCH.64 URZ, [UR8+0xa8], UR12 ;  /* 0x0000a80c08ff75b2 */ /* 0x0004620008000100 */
[----:B------:R-:W-:Y:S01]  /*0930*/  NOP ;  /* 0x0000000000007918 */ /* 0x000fe20000000000 */
.L_x_11:
[----:B------:R-:W4:Y:S01]  /*0940*/  SHFL.IDX PT, R0, R173, RZ, 0x1f ;  /* 0x00001fffad007589 */ /* 0x000f2200000e0000 */
[----:B------:R-:W-:Y:S01]  /*0950*/  NOP ;  /* 0x0000000000007918 */ /* 0x000fe20000000000 */
[----:B----4-:R-:W-:-:S13]  /*0960*/  ISETP.NE.AND P0, PT, R0, 0x4, PT ;  /* 0x000000040000780c */ /* 0x010fda0003f05270 */
[----:B------:R-:W-:Y:S05]  /*0970*/  @P0 BRA `(.L_x_12) ;  /* 0x0000000000480947 */ /* 0x000fea0003800000 */
[----:B---3--:R-:W-:Y:S01]  /*0980*/  UMOV UR9, 0x1e0 ;  /* 0x000001e000097882 */ /* 0x008fe20000000000 */
[----:B--2---:R-:W-:Y:S01]  /*0990*/  UMOV UR8, 0x400 ;  /* 0x0000040000087882 */ /* 0x004fe20000000000 */
[----:B------:R-:W-:Y:S01]  /*09a0*/  USEL UR9, UR9, 0x1a0, UP5 ;  /* 0x000001a009097887 */ /* 0x000fe2000a800000 */
        /* <DEDUP_REMOVED lines=9> */
[----:B------:R-:W2:Y:S02]  /*0a40*/  FENCE.VIEW.ASYNC.S ;  /* 0x00000000000073c6 */ /* 0x000ea40000000000 */
[----:B--2---:R4:W2:Y:S08]  /*0a50*/  SYNCS.EXCH.64 URZ, [UR8+0xb0], UR12 ;  /* 0x0000b00c08ff75b2 */ /* 0x0048b00008000100 */
[----:B------:R4:W3:Y:S01]  /*0a60*/  SYNCS.EXCH.64 URZ, [UR8+0xc0], UR14 ;  /* 0x0000c00e08ff75b2 */ /* 0x0008e20008000100 */
[----:B------:R4:W1:Y:S01]  /*0a70*/  SYNCS.EXCH.64 URZ, [UR8+0xb8], UR12 ;  /* 0x0000b80c08ff75b2 */ /* 0x0008620008000100 */
[----:B------:R4:W1:Y:S02]  /*0a80*/  SYNCS.EXCH.64 URZ, [UR8+0xc8], UR14 ;  /* 0x0000c80e08ff75b2 */ /* 0x0008640008000100 */
[----:B----4-:R-:W-:Y:S01]  /*0a90*/  NOP ;  /* 0x0000000000007918 */ /* 0x010fe20000000000 */
.L_x_12:
[----:B------:R-:W4:Y:S01]  /*0aa0*/  SHFL.IDX PT, R0, R173, RZ, 0x1f ;  /* 0x00001fffad007589 */ /* 0x000f2200000e0000 */
[----:B------:R-:W-:Y:S01]  /*0ab0*/  NOP ;  /* 0x0000000000007918 */ /* 0x000fe20000000000 */
[----:B----4-:R-:W-:-:S13]  /*0ac0*/  ISETP.NE.AND P0, PT, R0, 0x5, PT ;  /* 0x000000050000780c */ /* 0x010fda0003f05270 */
[----:B------:R-:W-:Y:S05]  /*0ad0*/  @P0 BRA `(.L_x_13) ;  /* 0x0000000000540947 */ /* 0x000fea0003800000 */
[----:B---3--:R-:W-:Y:S01]  /*0ae0*/  UMOV UR9, 0x400 ;  /* 0x0000040000097882 */ /* 0x008fe20000000000 */
[----:B--2---:R-:W-:Y:S01]  /*0af0*/  UMOV UR8, 0x1 ;  /* 0x0000000100087882 */ /* 0x004fe20000000000 */
        /* <DEDUP_REMOVED lines=13> */
[----:B------:R4:W1:Y:S01]  /*0bd0*/  SYNCS.EXCH.64 URZ, [UR9+0xf8], UR14 ;  /* 0x0000f80e09ff75b2 */ /* 0x0008620008000100 */
[----:B------:R4:W1:Y:S01]  /*0be0*/  SYNCS.EXCH.64 URZ, [UR9+0xe0], UR12 ;  /* 0x0000e00c09ff75b2 */ /* 0x0008620008000100 */
[----:B------:R4:W1:Y:S01]  /*0bf0*/  SYNCS.EXCH.64 URZ, [UR9+0x100], UR14 ;  /* 0x0001000e09ff75b2 */ /* 0x0008620008000100 */
[----:B------:R4:W1:Y:S01]  /*0c00*/  SYNCS.EXCH.64 URZ, [UR9+0xe8], UR12 ;  /* 0x0000e80c09ff75b2 */ /* 0x0008620008000100 */
[----:B------:R4:W1:Y:S02]  /*0c10*/  SYNCS.EXCH.64 URZ, [UR9+0x108], UR14 ;  /* 0x0001080e09ff75b2 */ /* 0x0008640008000100 */
[----:B----4-:R-:W-:Y:S01]  /*0c20*/  NOP ;  /* 0x0000000000007918 */ /* 0x010fe20000000000 */
.L_x_13:
[----:B------:R-:W4:Y:S01]  /*0c30*/  SHFL.IDX PT, R0, R173, RZ, 0x1f ;  /* 0x00001fffad007589 */ /* 0x000f2200000e0000 */
[----:B------:R-:W-:Y:S01]  /*0c40*/  ISETP.NE.OR P1, PT, RZ, UR10, !P1 ;  /* 0x0000000aff007c0c */ /* 0x000fe2000cf25670 */
[----:B------:R-:W-:Y:S01]  /*0c50*/  NOP ;  /* 0x0000000000007918 */ /* 0x000fe20000000000 */
[----:B----4-:R-:W-:-:S13]  /*0c60*/  ISETP.NE.AND P0, PT, R0, 0x3, PT ;  /* 0x000000030000780c */ /* 0x010fda0003f05270 */
[----:B------:R-:W-:Y:S05]  /*0c70*/  @P0 BRA `(.L_x_14) ;  /* 0x0000000000340947 */ /* 0x000fea0003800000 */
[----:B--2---:R-:W-:Y:S01]  /*0c80*/  UMOV UR8, 0x400 ;  /* 0x0000040000087882 */ /* 0x004fe20000000000 */
[----:B------:R-:W-:Y:S01]  /*0c90*/  UMOV UR6, 0x20 ;  /* 0x0000002000067882 */ /* 0x000fe20000000000 */
[----:B------:R-:W-:Y:S02]  /*0ca0*/  ULEA UR8, UR37, UR8, 0x18 ;  /* 0x0000000825087291 */ /* 0x000fe4000f8ec0ff */
[----:B---3--:R-:W-:-:S04]  /*0cb0*/  UIADD3 UR12, UPT, UPT, -UR6, 0x100000, URZ ;  /* 0x00100000060c7890 */ /* 0x008fc8000fffe1ff */
[----:B------:R-:W-:Y:S02]  /*0cc0*/  USHF.L.U32 UR13, UR12, 0xb, URZ ;  /* 0x0000000b0c0d7899 */ /* 0x000fe400080006ff */
[----:B------:R-:W-:Y:S01]  /*0cd0*/  USHF.L.U32 UR12, UR12, 0x1, URZ ;  /* 0x000000010c0c7899 */ /* 0x000fe200080006ff */
[----:B------:R-:W-:Y:S01]  /*0ce0*/  ELECT P0, URZ, PT ;  /* 0x0000000000ff782f */ /* 0x000fe20003800000 */
[----:B------:R-:W2:Y:S10]  /*0cf0*/  FENCE.VIEW.ASYNC.S ;  /* 0x00000000000073c6 */ /* 0x000eb40000000000 */
[----:B--2---:R4:W2:Y:S01]  /*0d00*/  SYNCS.EXCH.64 URZ, [UR8+0x110], UR12 ;  /* 0x0001100c08ff75b2 */ /* 0x0048a20008000100 */
[----:B------:R4:W3:Y:S01]  /*0d10*/  SYNCS.EXCH.64 URZ, [UR8+0x120], UR12 ;  /* 0x0001200c08ff75b2 */ /* 0x0008e20008000100 */
[----:B------:R4:W1:Y:S01]  /*0d20*/  SYNCS.EXCH.64 URZ, [UR8+0x118], UR12 ;  /* 0x0001180c08ff75b2 */ /* 0x0008620008000100 */
[----:B------:R4:W1:Y:S02]  /*0d30*/  SYNCS.EXCH.64 URZ, [UR8+0x128], UR12 ;  /* 0x0001280c08ff75b2 */ /* 0x0008640008000100 */
[----:B----4-:R-:W-:Y:S01]  /*0d40*/  NOP ;  /* 0x0000000000007918 */ /* 0x010fe20000000000 */
.L_x_14:
[----:B------:R-:W-:Y:S01]  /*0d50*/  VOTEU.ALL UP1, P1 ;  /* 0x0000000000ff7886 */ /* 0x000fe20000820000 */
[----:B--2---:R-:W2:Y:S01]  /*0d60*/  LDCU UR8, c[0x0][0x36c] ;  /* 0x00006d80ff0877ac */ /* 0x004ea20008000800 */
[----:B------:R-:W-:Y:S01]  /*0d70*/  NOP ;  /* 0x0000000000007918 */ /* 0x000fe20000000000 */
[----:B------:R-:W-:Y:S01]  /*0d80*/  LOP3.LUT R10, R189, 0x1f, RZ, 0xc0, !PT ;  /* 0x0000001fbd0a7812 */ /* 0x000fe200078ec0ff */
[----:B---3--:R-:W-:Y:S01]  /*0d90*/  UMOV UR12, 0x20 ;  /* 0x00000020000c7882 */ /* 0x008fe20000000000 */
[----:B------:R-:W-:Y:S01]  /*0da0*/  @!UP1 UMOV UR6, 0x400 ;  /* 0x0000040000069882 */ /* 0x000fe20000000000 */
[----:B------:R-:W-:-:S04]  /*0db0*/  @!UP1 UIADD3 UR12, UPT, UPT, -UR12, 0x100000, URZ ;  /* 0x001000000c0c9890 */ /* 0x000fc8000fffe1ff */
[----:B------:R-:W-:Y:S02]  /*0dc0*/  @!UP1 USHF.L.U32 UR13, UR12, 0xb, URZ ;  /* 0x0000000b0c0d9899 */ /* 0x000fe400080006ff */
[----:B------:R-:W-:Y:S02]  /*0dd0*/  @!UP1 USHF.L.U32 UR12, UR12, 0x1, URZ ;  /* 0x000000010c0c9899 */ /* 0x000fe400080006ff */
[----:B------:R-:W-:Y:S01]  /*0de0*/  @!UP1 ULEA UR6, UR37, UR6, 0x18 ;  /* 0x0000000625069291 */ /* 0x000fe2000f8ec0ff */
[----:B------:R-:W-:Y:S01]  /*0df0*/  VOTEU.ALL UP1, P1 ;  /* 0x0000000000ff7886 */ /* 0x000fe20000820000 */
[----:B------:R-:W-:Y:S01]  /*0e00*/  UISETP.NE.AND UP4, UPT, UR10, URZ, UPT ;  /* 0x000000ff0a00728c */ /* 0x000fe2000bf85270 */
[----:B------:R-:W3:Y:S09]  /*0e10*/  FENCE.VIEW.ASYNC.S ;  /* 0x00000000000073c6 */ /* 0x000ef20000000000 */
[----:B---3--:R3:W4:Y:S01]  /*0e20*/  @!UP1 SYNCS.EXCH.64 URZ, [UR6+0x130], UR12 ;  /* 0x0001300c06ff95b2 */ /* 0x0087220008000100 */
[----:B--2---:R-:W-:-:S09]  /*0e30*/  UISETP.EQ.U32.AND UP1, UPT, UR8, 0x1, UPT ;  /* 0x000000010800788c */ /* 0x004fd2000bf22070 */
[----:B------:R-:W-:Y:S05]  /*0e40*/  BRA.U !UP1, `(.L_x_15) ;  /* 0x0000000109087547 */ /* 0x000fea000b800000 */
[----:B-1--4-:R-:W-:Y:S01]  /*0e50*/  UCGABAR_ARV ;  /* 0x00000000000079c7 */ /* 0x012fe20008000000 */
[----:B------:R-:W-:Y:S05]  /*0e60*/  BRA `(.L_x_16) ;  /* 0x0000000000047947 */ /* 0x000fea0003800000 */
.L_x_15:
[----:B-1--4-:R-:W-:Y:S01]  /*0e70*/  NOP ;  /* 0x0000000000007918 */ /* 0x012fe20000000000 */
.L_x_16:
[----:B------:R-:W1:Y:S01]  /*0e80*/  S2R R20, SR_CTAID.Y ;  /* 0x0000000000147919 */ /* 0x000e620000002600 */
[----:B------:R-:W-:-:S05]  /*0e90*/  CS2R.32 R170, SR_CgaSize ;  /* 0x0000000000aa7805 */ /* 0x000fca0000008a00 */
[----:B------:R-:W-:-:S05]  /*0ea0*/  IMAD R170, R170, -0xa0, RZ ;  /* 0xffffff60aaaa7824 */ /* 0x000fca00078e02ff */
[----:B---3--:R-:W-:-:S14]  /*0eb0*/  R2UR UR6, R170 ;  /* 0x00000000aa0672ca */ /* 0x008fdc00000e0000 */
[----:B------:R-:W2:Y:S01]  /*0ec0*/  LDCU UR6, c[0x0][UR6+0x2b4] ;  /* 0x00005680060677ac */ /* 0x000ea20008000800 */
[----:B------:R-:W-:-:S05]  /*0ed0*/  CS2R.32 R0, SR_CgaSize ;  /* 0x0000000000007805 */ /* 0x000fca0000008a00 */
[----:B------:R-:W-:-:S06]  /*0ee0*/  IMAD R0, R0, -0xa0, RZ ;  /* 0xffffff6000007824 */ /* 0x000fcc00078e02ff */
[----:B------:R-:W3:Y:S01]  /*0ef0*/  LDC R0, c[0x0][R0+0x2a4] ;  /* 0x0000a90000007b82 */ /* 0x000ee20000000800 */
[----:B------:R-:W-:Y:S01]  /*0f00*/  PRMT R8, RZ, 0x7610, R8 ;  /* 0x00007610ff087816 */ /* 0x000fe20000000008 */
[----:B------:R-:W4:Y:S01]  /*0f10*/  S2R R11, SR_CTAID.X ;  /* 0x00000000000b7919 */ /* 0x000f220000002500 */
[----:B------:R-:W-:-:S05]  /*0f20*/  CS2R.32 R170, SR_CgaSize ;  /* 0x0000000000aa7805 */ /* 0x000fca0000008a00 */
[----:B------:R-:W-:-:S05]  /*0f30*/  IMAD R170, R170, -0xa0, RZ ;  /* 0xffffff60aaaa7824 */ /* 0x000fca00078e02ff */
[----:B------:R-:W-:-:S14]  /*0f40*/  R2UR UR8, R170 ;  /* 0x00000000aa0872ca */ /* 0x000fdc00000e0000 */
[----:B------:R-:W3:Y:S01]  /*0f50*/  LDCU UR8, c[0x0][UR8+0x2b0] ;  /* 0x00005600080877ac */ /* 0x000ee20008000800 */
[----:B------:R-:W-:Y:S01]  /*0f60*/  UISETP.NE.AND UP2, UPT, UR10, 0x2, UPT ;  /* 0x000000020a00788c */ /* 0x000fe2000bf45270 */
[----:B------:R-:W2:Y:S01]  /*0f70*/  LDC R9, c[0x0][0xb24] ;  /* 0x0002c900ff097b82 */ /* 0x000ea20000000800 */
[----:B------:R-:W-:-:S05]  /*0f80*/  CS2R.32 R2, SR_CgaSize ;  /* 0x0000000000027805 */ /* 0x000fca0000008a00 */
[----:B------:R-:W-:-:S06]  /*0f90*/  IMAD R2, R2, -0xa0, RZ ;  /* 0xffffff6002027824 */ /* 0x000fcc00078e02ff */
[----:B------:R-:W3:Y:S08]  /*0fa0*/  LDC R2, c[0x0][R2+0x2a0] ;  /* 0x0000a80002027b82 */ /* 0x000ef00000000800 */
[----:B------:R-:W3:Y:S01]  /*0fb0*/  LDC R72, c[0x0][0xb24] ;  /* 0x0002c900ff487b82 */ /* 0x000ee20000000800 */
[----:B-1----:R-:W-:-:S07]  /*0fc0*/  I2FP.F32.U32 R3, R20 ;  /* 0x0000001400037245 */ /* 0x002fce0000201000 */
[----:B------:R-:W1:Y:S01]  /*0fd0*/  S2UR UR36, SR_CTAID.Z ;  /* 0x00000000002479c3 */ /* 0x000e620000002700 */
[----:B--2---:R-:W-:Y:S01]  /*0fe0*/  ISETP.GE.AND P0, PT, R9, 0x1, PT ;  /* 0x000000010900780c */ /* 0x004fe20003f06270 */
[----:B----4-:R-:W-:Y:S01]  /*0ff0*/  IMAD.MOV.U32 R21, RZ, RZ, R11 ;  /* 0x000000ffff157224 */ /* 0x010fe200078e000b */
[----:B------:R-:W-:Y:S01]  /*1000*/  I2FP.F32.U32 R4, R11 ;  /* 0x0000000b00047245 */ /* 0x000fe20000201000 */
[----:B------:R-:W-:Y:S01]  /*1010*/  FMUL R3, R3, UR6 ;  /* 0x0000000603037c20 */ /* 0x000fe20008400000 */
[----:B------:R-:W2:Y:S03]  /*1020*/  LDCU UR6, c[0x0][0xb30] ;  /* 0x00016600ff0677ac */ /* 0x000ea60008000800 */
[----:B---3--:R-:W-:Y:S01]  /*1030*/  FMUL R4, R4, UR8 ;  /* 0x0000000804047c20 */ /* 0x008fe20008400000 */
[----:B------:R-:W3:Y:S08]  /*1040*/  F2I.U32.TRUNC.NTZ R147, R3 ;  /* 0x0000000300937305 */ /* 0x000ef0000020f000 */
[----:B------:R-:W4:Y:S01]  /*1050*/  F2I.U32.TRUNC.NTZ R170, R4 ;  /* 0x0000000400aa7305 */ /* 0x000f22000020f000 */
[----:B--2---:R-:W-:Y:S01]  /*1060*/  UISETP.NE.AND UP3, UPT, UR6, 0x1, UPT ;  /* 0x000000010600788c */ /* 0x004fe2000bf65270 */
[----:B---3--:R-:W-:-:S05]  /*1070*/  IADD3 R147, PT, PT, -R147, RZ, RZ ;  /* 0x000000ff93937210 */ /* 0x008fca0007ffe1ff */
[----:B------:R-:W-:Y:S01]  /*1080*/  IMAD R147, R0, R147, R20 ;  /* 0x0000009300937224 */ /* 0x000fe200078e0214 */
[----:B------:R-:W-:Y:S01]  /*1090*/  PRMT R0, RZ, 0x7610, R0 ;  /* 0x00007610ff007816 */ /* 0x000fe20000000000 */
[----:B----4-:R-:W-:-:S04]  /*10a0*/  IMAD.MOV R170, RZ, RZ, -R170 ;  /* 0x000000ffffaa7224 */ /* 0x010fc800078e0aaa */
[----:B------:R-:W-:Y:S01]  /*10b0*/  IMAD R170, R2, R170, R11 ;  /* 0x000000aa02aa7224 */ /* 0x000fe200078e020b */
[----:B-1----:R-:W-:Y:S06]  /*10c0*/  BRA.U UP4, `(.L_x_17) ;  /* 0x0000000104247547 */ /* 0x002fec000b800000 */
[----:B------:R-:W-:Y:S01]  /*10d0*/  ISETP.NE.AND P1, PT, R147, RZ, PT ;  /* 0x000000ff9300720c */ /* 0x000fe20003f25270 */
[----:B------:R-:W-:Y:S01]  /*10e0*/  IMAD.MOV.U32 R0, RZ, RZ, 0x3 ;  /* 0x00000003ff007424 */ /* 0x000fe200078e00ff */
[C---:B------:R-:W-:Y:S02]  /*10f0*/  LOP3.LUT R3, R170.reuse, 0xfffffffe, RZ, 0xc0, !PT ;  /* 0xfffffffeaa037812 */ /* 0x040fe400078ec0ff */
[----:B------:R-:W-:Y:S02]  /*1100*/  ISETP.LT.U32.OR P1, PT, R170, 0x2, !P1 ;  /* 0x00000002aa00780c */ /* 0x000fe40004f21470 */
[----:B------:R-:W-:Y:S02]  /*1110*/  SHF.L.U32 R0, R0, R3, RZ ;  /* 0x0000000300007219 */ /* 0x000fe400000006ff */
[----:B------:R-:W-:Y:S02]  /*1120*/  SEL R5, RZ, 0x1, !P1 ;  /* 0x00000001ff057807 */ /* 0x000fe40004800000 */
[----:B------:R-:W-:-:S05]  /*1130*/  SEL R2, RZ, 0x2, !P1 ;  /* 0x00000002ff027807 */ /* 0x000fca0004800000 */
[----:B------:R-:W-:-:S05]  /*1140*/  IMAD.IADD R2, R5, 0x1, R2 ;  /* 0x0000000105027824 */ /* 0x000fca00078e0202 */
[----:B------:R-:W-:Y:S02]  /*1150*/  PRMT R8, R2, 0x7610, R8 ;  /* 0x0000761002087816 */ /* 0x000fe40000000008 */
.L_x_17:
[----:B------:R-:W-:Y:S05]  /*1160*/  @!P0 BRA `(.L_x_18) ;  /* 0x0000000000b88947 */ /* 0x000fea0003800000 */
[----:B------:R-:W1:Y:S01]  /*1170*/  LDC.64 R4, c[0x0][0xb18] ;  /* 0x0002c600ff047b82 */ /* 0x000e620000000a00 */
[----:B------:R-:W-:-:S07]  /*1180*/  ISETP.NE.AND P0, PT, R9, 0x1, PT ;  /* 0x000000010900780c */ /* 0x000fce0003f05270 */
[----:B------:R-:W2:Y:S08]  /*1190*/  LDC R14, c[0x0][0xb0c] ;  /* 0x0002c300ff0e7b82 */ /* 0x000eb00000000800 */
[----:B------:R-:W3:Y:S08]  /*11a0*/  LDC R13, c[0x0][0x370] ;  /* 0x0000dc00ff0d7b82 */ /* 0x000ef00000000800 */
[----:B------:R-:W4:Y:S01]  /*11b0*/  LDC R16, c[0x0][0x374] ;  /* 0x0000dd00ff107b82 */ /* 0x000f220000000800 */
[----:B-1----:R-:W-:-:S07]  /*11c0*/  ISETP.NE.AND P1, PT, R4, 0x1, PT ;  /* 0x000000010400780c */ /* 0x002fce0003f25270 */
[----:B------:R-:W3:Y:S01]  /*11d0*/  LDC.64 R6, c[0x0][0xb10] ;  /* 0x0002c400ff067b82 */ /* 0x000ee20000000a00 */
[----:B--2---:R-:W-:-:S07]  /*11e0*/  ISETP.NE.AND P2, PT, R14, 0x1, PT ;  /* 0x000000010e00780c */ /* 0x004fce0003f45270 */
[----:B------:R-:W1:Y:S08]  /*11f0*/  LDC R12, c[0x0][0xb20] ;  /* 0x0002c800ff0c7b82 */ /* 0x000e700000000800 */
[----:B------:R-:W2:Y:S01]  /*1200*/  LDC.64 R2, c[0x0][0xb28] ;  /* 0x0002ca00ff027b82 */ /* 0x000ea20000000a00 */
[----:B----4-:R-:W-:-:S04]  /*1210*/  IMAD.HI.U32 R15, R16, R5, RZ ;  /* 0x00000005100f7227 */ /* 0x010fc800078e00ff */
[----:B------:R-:W-:-:S04]  /*1220*/  IMAD.HI.U32 R5, R20, R5, RZ ;  /* 0x0000000514057227 */ /* 0x000fc800078e00ff */
[----:B---3--:R-:W-:-:S04]  /*1230*/  IMAD.HI.U32 R18, R13, R6, RZ ;  /* 0x000000060d127227 */ /* 0x008fc800078e00ff */
[C---:B------:R-:W-:Y:S01]  /*1240*/  IMAD.HI.U32 R22, R11.reuse, R6, RZ ;  /* 0x000000060b167227 */ /* 0x040fe200078e00ff */
[-C--:B------:R-:W-:Y:S02]  /*1250*/  @P2 SHF.R.U32.HI R13, RZ, R7.reuse, R18 ;  /* 0x00000007ff0d2219 */ /* 0x080fe40000011612 */
[-C--:B-1----:R-:W-:Y:S02]  /*1260*/  @P1 SHF.R.U32.HI R16, RZ, R12.reuse, R15 ;  /* 0x0000000cff101219 */ /* 0x082fe4000001160f */
[----:B------:R-:W-:Y:S02]  /*1270*/  SHF.R.U32.HI R5, RZ, R12, R5 ;  /* 0x0000000cff057219 */ /* 0x000fe40000011605 */
[----:B------:R-:W-:Y:S02]  /*1280*/  SHF.R.U32.HI R22, RZ, R7, R22 ;  /* 0x00000007ff167219 */ /* 0x000fe40000011616 */
[----:B------:R-:W-:Y:S01]  /*1290*/  SEL R5, R20, R5, !P1 ;  /* 0x0000000514057207 */ /* 0x000fe20004800000 */
[----:B--2---:R-:W-:Y:S01]  /*12a0*/  IMAD.HI.U32 R18, R16, R2, RZ ;  /* 0x0000000210127227 */ /* 0x004fe200078e00ff */
[----:B------:R-:W-:-:S02]  /*12b0*/  SEL R21, R11, R22, !P2 ;  /* 0x000000160b157207 */ /* 0x000fc40005000000 */
[----:B------:R-:W-:Y:S01]  /*12c0*/  IADD3 R7, PT, PT, -R5, RZ, RZ ;  /* 0x000000ff05077210 */ /* 0x000fe20007ffe1ff */
[----:B------:R-:W-:Y:S01]  /*12d0*/  IMAD.HI.U32 R6, R13, R2, RZ ;  /* 0x000000020d067227 */ /* 0x000fe200078e00ff */
[----:B------:R-:W-:-:S03]  /*12e0*/  @P0 SHF.R.U32.HI R16, RZ, R3, R18 ;  /* 0x00000003ff100219 */ /* 0x000fc60000011612 */
[----:B------:R-:W-:Y:S01]  /*12f0*/  IMAD R7, R4, R7, R20 ;  /* 0x0000000704077224 */ /* 0x000fe200078e0214 */
[----:B------:R-:W-:Y:S01]  /*1300*/  @P0 SHF.R.U32.HI R13, RZ, R3, R6 ;  /* 0x00000003ff0d0219 */ /* 0x000fe20000011606 */
[----:B------:R-:W-:-:S04]  /*1310*/  IMAD R16, R16, R9, RZ ;  /* 0x0000000910107224 */ /* 0x000fc800078e02ff */
[----:B------:R-:W-:Y:S01]  /*1320*/  IMAD R6, R13, R9, RZ ;  /* 0x000000090d067224 */ /* 0x000fe200078e02ff */
[----:B------:R-:W-:-:S04]  /*1330*/  ISETP.GE.AND P1, PT, R5, R16, PT ;  /* 0x000000100500720c */ /* 0x000fc80003f26270 */
[----:B------:R-:W-:Y:S01]  /*1340*/  ISETP.GE.OR P1, PT, R21, R6, P1 ;  /* 0x000000061500720c */ /* 0x000fe20000f26670 */
[----:B------:R-:W-:-:S05]  /*1350*/  IMAD.HI.U32 R6, R5, R2, RZ ;  /* 0x0000000205067227 */ /* 0x000fca00078e00ff */
[----:B------:R-:W-:-:S04]  /*1360*/  SHF.R.U32.HI R6, RZ, R3, R6 ;  /* 0x00000003ff067219 */ /* 0x000fc80000011606 */
[----:B------:R-:W-:-:S03]  /*1370*/  SEL R6, R5, R6, !P0 ;  /* 0x0000000605067207 */ /* 0x000fc60004000000 */
[----:B------:R-:W-:Y:S01]  /*1380*/  @!P1 IMAD.HI.U32 R12, R21, R2, RZ ;  /* 0x00000002150c9227 */ /* 0x000fe200078e00ff */
[----:B------:R-:W-:-:S04]  /*1390*/  IADD3 R2, PT, PT, -R6, RZ, RZ ;  /* 0x000000ff06027210 */ /* 0x000fc80007ffe1ff */
[----:B------:R-:W-:Y:S01]  /*13a0*/  @!P1 SHF.R.U32.HI R12, RZ, R3, R12 ;  /* 0x00000003ff0c9219 */ /* 0x000fe2000001160c */
[----:B------:R-:W-:-:S03]  /*13b0*/  IMAD R2, R9, R2, R5 ;  /* 0x0000000209027224 */ /* 0x000fc600078e0205 */
[----:B------:R-:W-:-:S05]  /*13c0*/  @!P1 SEL R3, R21, R12, !P0 ;  /* 0x0000000c15039207 */ /* 0x000fca0004000000 */
[--C-:B------:R-:W-:Y:S02]  /*13d0*/  @!P1 IMAD.IADD R6, R6, 0x1, -R3.reuse ;  /* 0x0000000106069824 */ /* 0x100fe400078e0a03 */
[----:B------:R-:W-:Y:S01]  /*13e0*/  @!P1 IMAD R3, R2, R13, R3 ;  /* 0x0000000d02039224 */ /* 0x000fe200078e0203 */
[----:B------:R-:W-:Y:S01]  /*13f0*/  IADD3 R2, PT, PT, -R21, RZ, RZ ;  /* 0x000000ff15027210 */ /* 0x000fe20007ffe1ff */
[----:B------:R-:W-:Y:S02]  /*1400*/  @!P1 IMAD R5, R6, R9, R21 ;  /* 0x0000000906059224 */ /* 0x000fe400078e0215 */
[----:B------:R-:W-:Y:S02]  /*1410*/  @!P1 IMAD.MOV.U32 R21, RZ, RZ, R3 ;  /* 0x000000ffff159224 */ /* 0x000fe400078e0003 */
[----:B------:R-:W-:Y:S02]  /*1420*/  IMAD R2, R14, R2, R11 ;  /* 0x000000020e027224 */ /* 0x000fe400078e020b */
[----:B------:R-:W-:-:S02]  /*1430*/  IMAD R20, R5, R4, R7 ;  /* 0x0000000405147224 */ /* 0x000fc400078e0207 */
[----:B------:R-:W-:Y:S02]  /*1440*/  IMAD R21, R21, R14, R2 ;  /* 0x0000000e15157224 */ /* 0x000fe400078e0202 */
.L_x_18:
[----:B------:R-:W-:Y:S05]  /*1450*/  BRA.U UP3, `(.L_x_19) ;  /* 0x0000000103407547 */ /* 0x000fea000b800000 */
[----:B------:R-:W1:Y:S08]  /*1460*/  LDC.64 R4, c[0x0][0xb10] ;  /* 0x0002c400ff047b82 */ /* 0x000e700000000a00 */
[----:B------:R-:W2:Y:S08]  /*1470*/  LDC.64 R2, c[0x0][0xb18] ;  /* 0x0002c600ff027b82 */ /* 0x000eb00000000a00 */
[----:B------:R-:W3:Y:S08]  /*1480*/  LDC R6, c[0x0][0xb20] ;  /* 0x0002c800ff067b82 */ /* 0x000ef00000000800 */
[----:B------:R-:W4:Y:S01]  /*1490*/  LDC R12, c[0x0][0xb0c] ;  /* 0x0002c300ff0c7b82 */ /* 0x000f220000000800 */
[----:B-1----:R-:W-:-:S05]  /*14a0*/  IMAD.HI.U32 R4, R21, R4, RZ ;  /* 0x0000000415047227 */ /* 0x002fca00078e00ff */
[----:B------:R-:W-:Y:S01]  /*14b0*/  SHF.R.U32.HI R4, RZ, R5, R4 ;  /* 0x00000005ff047219 */ /* 0x000fe20000011604 */
[----:B--2---:R-:W-:Y:S01]  /*14c0*/  IMAD.HI.U32 R3, R20, R3, RZ ;  /* 0x0000000314037227 */ /* 0x004fe200078e00ff */
[----:B------:R-:W-:-:S04]  /*14d0*/  ISETP.NE.AND P0, PT, R2, 0x1, PT ;  /* 0x000000010200780c */ /* 0x000fc80003f05270 */
[----:B---3--:R-:W-:-:S04]  /*14e0*/  SHF.R.U32.HI R3, RZ, R6, R3 ;  /* 0x00000006ff037219 */ /* 0x008fc80000011603 */
[----:B------:R-:W-:Y:S02]  /*14f0*/  SEL R3, R20, R3, !P0 ;  /* 0x0000000314037207 */ /* 0x000fe40004000000 */
[----:B----4-:R-:W-:-:S04]  /*1500*/  ISETP.NE.AND P1, PT, R12, 0x1, PT ;  /* 0x000000010c00780c */ /* 0x010fc80003f25270 */
[----:B------:R-:W-:-:S05]  /*1510*/  SEL R6, R21, R4, !P1 ;  /* 0x0000000415067207 */ /* 0x000fca0004800000 */
[----:B------:R-:W-:Y:S02]  /*1520*/  IMAD.IADD R4, R3, 0x1, -R6 ;  /* 0x0000000103047824 */ /* 0x000fe400078e0a06 */
[----:B------:R-:W-:Y:S02]  /*1530*/  IMAD.IADD R3, R6, 0x1, -R3 ;  /* 0x0000000106037824 */ /* 0x000fe400078e0a03 */
[----:B------:R-:W-:Y:S02]  /*1540*/  IMAD R21, R4, R12, R21 ;  /* 0x0000000c04157224 */ /* 0x000fe400078e0215 */
[----:B------:R-:W-:Y:S02]  /*1550*/  IMAD R20, R3, R2, R20 ;  /* 0x0000000203147224 */ /* 0x000fe400078e0214 */
.L_x_19:
[----:B------:R-:W-:Y:S05]  /*1560*/  BRA.U !UP1, `(.L_x_20) ;  /* 0x00000001090c7547 */ /* 0x000fea000b800000 */
[----:B------:R-:W-:Y:S01]  /*1570*/  UCGABAR_WAIT ;  /* 0x0000000000007dc7 */ /* 0x000fe20008000000 */
[----:B------:R-:W-:Y:S01]  /*1580*/  CCTL.IVALL ;  /* 0x00000000ff00798f */ /* 0x000fe20002000000 */
[----:B------:R-:W-:Y:S05]  /*1590*/  BRA `(.L_x_21) ;  /* 0x0000000000047947 */ /* 0x000fea0003800000 */
.L_x_20:
[----:B------:R-:W-:Y:S06]  /*15a0*/  BAR.SYNC.DEFER_BLOCKING 0x0 ;  /* 0x0000000000007b1d */ /* 0x000fec0000010000 */
.L_x_21:
[----:B------:R-:W-:Y:S05]  /*15b0*/  BRA.U UP2, `(.L_x_22) ;  /* 0x0000001502447547 */ /* 0x000fea000b800000 */
[----:B------:R-:W1:Y:S01]  /*15c0*/  LDCU UR15, c[0x0][0x38c] ;  /* 0x00007180ff0f77ac */ /* 0x000e620008000800 */
[----:B------:R-:W2:Y:S01]  /*15d0*/  LDC R9, c[0x0][0x370] ;  /* 0x0000dc00ff097b82 */ /* 0x000ea20000000800 */
[C---:B------:R-:W-:Y:S01]  /*15e0*/  IMAD.SHL.U32 R17, R11.reuse, 0x40, RZ ;  /* 0x000000400b117824 */ /* 0x040fe200078e00ff */
[----:B------:R-:W-:Y:S01]  /*15f0*/  PLOP3.LUT P1, PT, PT, PT, UP5, 0x80, 0x8 ;  /* 0x000000000008781c */ /* 0x000fe20003f2f058 */
[----:B------:R-:W-:Y:S01]  /*1600*/  UISETP.NE.AND UP1, UPT, UR10, URZ, UPT ;  /* 0x000000ff0a00728c */ /* 0x000fe2000bf25270 */
[----:B------:R-:W-:Y:S01]  /*1610*/  ISETP.NE.AND P4, PT, R10, RZ, P5 ;  /* 0x000000ff0a00720c */ /* 0x000fe20002f85270 */
[----:B------:R-:W-:Y:S01]  /*1620*/  IMAD.SHL.U32 R16, R11, 0x80, RZ ;  /* 0x000000800b107824 */ /* 0x000fe200078e00ff */
[----:B------:R-:W-:Y:S01]  /*1630*/  PLOP3.LUT P1, PT, P1, PT, PT, 0x8, 0x80 ;  /* 0x000000000080781c */ /* 0x000fe20000f2e170 */
[----:B------:R-:W-:Y:S01]  /*1640*/  IMAD.MOV.U32 R15, RZ, RZ, 0x1 ;  /* 0x00000001ff0f7424 */ /* 0x000fe200078e00ff */
[----:B------:R-:W3:Y:S01]  /*1650*/  LDC R0, c[0x0][0x374] ;  /* 0x0000dd00ff007b82 */ /* 0x000ee20000000800 */
[----:B------:R-:W-:Y:S01]  /*1660*/  IMAD.MOV.U32 R14, RZ, RZ, RZ ;  /* 0x000000ffff0e7224 */ /* 0x000fe200078e00ff */
[----:B------:R-:W-:Y:S01]  /*1670*/  CS2R R12, SRZ ;  /* 0x00000000000c7805 */ /* 0x000fe2000001ff00 */
[----:B------:R-:W-:Y:S01]  /*1680*/  IMAD.MOV.U32 R10, RZ, RZ, 0x1 ;  /* 0x00000001ff0a7424 */ /* 0x000fe200078e00ff */
[----:B------:R-:W-:Y:S01]  /*1690*/  LOP3.LUT R17, R17, 0x40, RZ, 0xc0, !PT ;  /* 0x0000004011117812 */ /* 0x000fe200078ec0ff */
[----:B------:R-:W4:Y:S01]  /*16a0*/  LDCU.64 UR24, c[0x0][0x348] ;  /* 0x00006900ff1877ac */ /* 0x000f220008000a00 */
[----:B-1----:R-:W-:-:S02]  /*16b0*/  UIADD3 UR4, UPT, UPT, UR15, 0x7f, URZ ;  /* 0x0000007f0f047890 */ /* 0x002fc4000fffe0ff */
[----:B------:R-:W-:Y:S02]  /*16c0*/  USEL UR7, UR7, 0x2, UP1 ;  /* 0x0000000207077887 */ /* 0x000fe40008800000 */
[----:B------:R-:W-:Y:S01]  /*16d0*/  USHF.R.S32.HI UR22, URZ, 0x1f, UR4 ;  /* 0x0000001fff167899 */ /* 0x000fe20008011404 */
[----:B------:R-:W-:-:S03]  /*16e0*/  UMOV UR13, URZ ;  /* 0x000000ff000d7c82 */ /* 0x000fc60008000000 */
[----:B------:R-:W-:Y:S02]  /*16f0*/  ULEA.HI UR22, UR22, UR4, URZ, 0x7 ;  /* 0x0000000416167291 */ /* 0x000fe4000f8f38ff */
[----:B------:R-:W-:Y:S02]  /*1700*/  UIADD3 UR4, UPT, UPT, UR15, -0x1, URZ ;  /* 0xffffffff0f047890 */ /* 0x000fe4000fffe0ff */
[----:B------:R-:W-:Y:S02]  /*1710*/  USHF.R.S32.HI UR22, URZ, 0x7, UR22 ;  /* 0x00000007ff167899 */ /* 0x000fe40008011416 */
[----:B------:R-:W-:Y:S02]  /*1720*/  UISETP.GE.U32.AND UP2, UPT, UR4, -0xff, UPT ;  /* 0xffffff010400788c */ /* 0x000fe4000bf46070 */
[----:B------:R-:W-:Y:S02]  /*1730*/  UISETP.LT.U32.AND UP0, UPT, UR22, 0x8, UPT ;  /* 0x000000081600788c */ /* 0x000fe4000bf01070 */
[----:B------:R-:W-:-:S02]  /*1740*/  UIADD3 UR15, UPT, UPT, UR15, 0xfe, URZ ;  /* 0x000000fe0f0f7890 */ /* 0x000fc4000fffe0ff */
[----:B------:R-:W-:-:S04]  /*1750*/  USEL UR21, UR22, 0x8, UP0 ;  /* 0x0000000816157887 */ /* 0x000fc80008000000 */
[----:B------:R-:W-:Y:S02]  /*1760*/  UIADD3 UR6, UPT, UPT, UR21, -0x1, URZ ;  /* 0xffffffff15067890 */ /* 0x000fe4000fffe0ff */
[----:B------:R-:W-:Y:S02]  /*1770*/  @UP2 UIADD3 UR6, UPT, UPT, UR21, URZ, URZ ;  /* 0x000000ff15062290 */ /* 0x000fe4000fffe0ff */
[----:B------:R-:W-:Y:S02]  /*1780*/  UIADD3 UR14, UPT, UPT, UR22, -UR21, URZ ;  /* 0x80000015160e7290 */ /* 0x000fe4000fffe0ff */
[----:B------:R-:W-:Y:S02]  /*1790*/  UIADD3 UR5, UPT, UPT, UR6, 0x1, URZ ;  /* 0x0000000106057890 */ /* 0x000fe4000fffe0ff */
[----:B--2-4-:R-:W-:-:S12]  /*17a0*/  UIADD3 UR6, UPT, UPT, -UR6, URZ, URZ ;  /* 0x000000ff06067290 */ /* 0x014fd8000fffe1ff */
.L_x_42:
[----:B------:R-:W-:Y:S01]  /*17b0*/  UISETP.NE.AND UP0, UPT, UR37, URZ, UPT ;  /* 0x000000ff2500728c */ /* 0x000fe2000bf05270 */
[----:B------:R-:W1:Y:S08]  /*17c0*/  S2UR UR37, SR_CgaCtaId ;  /* 0x00000000002579c3 */ /* 0x000e700000008800 */
[----:B------:R-:W-:Y:S05]  /*17d0*/  BRA.U UP0, `(.L_x_23) ;  /* 0x0000000100347547 */ /* 0x000fea000b800000 */
[----:B------:R-:W2:Y:S01]  /*17e0*/  S2R R2, SR_CgaCtaId ;  /* 0x0000000000027919 */ /* 0x000ea20000008800 */
[----:B------:R-:W-:-:S04]  /*17f0*/  MOV R3, 0x400 ;  /* 0x0000040000037802 */ /* 0x000fc80000000f00 */
[----:B--2---:R-:W-:Y:S02]  /*1800*/  LEA R3, R2, R3, 0x18 ;  /* 0x0000000302037211 */ /* 0x004fe400078ec0ff */
[----:B------:R-:W-:-:S03]  /*1810*/  SHF.L.U32 R2, R10, 0x1f, RZ ;  /* 0x0000001f0a027819 */ /* 0x000fc600000006ff */
[----:B------:R-:W-:-:S04]  /*1820*/  IMAD R3, R12, 0x8, R3 ;  /* 0x000000080c037824 */ /* 0x000fc800078e0203 */
[----:B------:R-:W2:Y:S02]  /*1830*/  SYNCS.PHASECHK.TRANS64.TRYWAIT P0, [R3+URZ+0x120], R2 ;  /* 0x00012002030075a7 */ /* 0x000ea400080011ff */
[----:B--2---:R-:W-:Y:S05]  /*1840*/  @!P0 BRA `(.L_x_24) ;  /* 0x00000074000c8947 */ /* 0x004fea0003800000 */
.L_x_128:
[----:B------:R-:W-:Y:S01]  /*1850*/  VIADD R12, R12, 0x1 ;  /* 0x000000010c0c7836 */ /* 0x000fe20000000000 */
[----:B------:R2:W-:Y:S04]  /*1860*/  SYNCS.ARRIVE.TRANS64.A1T0 RZ, [R3+URZ+0x110], RZ ;  /* 0x000110ff03ff79a7 */ /* 0x0005e800081000ff */
[----:B------:R-:W-:-:S04]  /*1870*/  ISETP.NE.AND P0, PT, R12, 0x2, PT ;  /* 0x000000020c00780c */ /* 0x000fc80003f05270 */
[----:B------:R-:W-:Y:S02]  /*1880*/  SEL R12, R12, RZ, P0 ;  /* 0x000000ff0c0c7207 */ /* 0x000fe40000000000 */
[----:B--2---:R-:W-:-:S04]  /*1890*/  SEL R3, RZ, 0x1, P0 ;  /* 0x00000001ff037807 */ /* 0x004fc80000000000 */
[----:B------:R-:W-:-:S07]  /*18a0*/  LOP3.LUT R10, R10, R3, RZ, 0x3c, !PT ;  /* 0x000000030a0a7212 */ /* 0x000fce00078e3cff */
.L_x_23:
[----:B------:R-:W-:Y:S01]  /*18b0*/  UMOV UR4, 0x400 ;  /* 0x0000040000047882 */ /* 0x000fe20000000000 */
[----:B------:R-:W-:Y:S01]  /*18c0*/  LEA.HI R3, R21, R21, RZ, 0x1 ;  /* 0x0000001515037211 */ /* 0x000fe200078f08ff */
[----:B-1----:R-:W-:Y:S01]  /*18d0*/  ULEA UR4, UR37, UR4, 0x18 ;  /* 0x0000000425047291 */ /* 0x002fe2000f8ec0ff */
[----:B------:R-:W-:Y:S01]  /*18e0*/  SHF.L.U32 R2, R15, 0x1f, RZ ;  /* 0x0000001f0f027819 */ /* 0x000fe200000006ff */
[----:B------:R-:W-:Y:S01]  /*18f0*/  UISETP.GE.U32.AND UP0, UPT, UR15, 0xff, UPT ;  /* 0x000000ff0f00788c */ /* 0x000fe2000bf06070 */
[----:B------:R-:W-:Y:S01]  /*1900*/  R2UR UR35, R16 ;  /* 0x00000000102372ca */ /* 0x000fe200000e0000 */
[----:B------:R-:W-:Y:S01]  /*1910*/  ULEA UR8, UR13, UR4, 0x3 ;  /* 0x000000040d087291 */ /* 0x000fe2000f8e18ff */
[----:B------:R-:W-:Y:S01]  /*1920*/  IMAD.SHL.U32 R3, R3, 0x80, RZ ;  /* 0x0000008003037824 */ /* 0x000fe200078e00ff */
[----:B------:R-:W-:Y:S01]  /*1930*/  R2UR UR11, R17 ;  /* 0x00000000110b72ca */ /* 0x000fe200000e0000 */
[----:B------:R-:W-:-:S03]  /*1940*/  UMOV UR23, URZ ;  /* 0x000000ff00177c82 */ /* 0x000fc60008000000 */
[----:B------:R-:W-:-:S03]  /*1950*/  LOP3.LUT R3, R3, 0xffffff00, RZ, 0xc0, !PT ;  /* 0xffffff0003037812 */ /* 0x000fc600078ec0ff */
[----:B------:R1:W2:Y:S01]  /*1960*/  SYNCS.PHASECHK.TRANS64.TRYWAIT P0, [UR8+0x40], R2 ;  /* 0x00004002ff0075a7 */ /* 0x0002a20008001108 */
[----:B------:R-:W-:Y:S02]  /*1970*/  R2UR UR9, R3 ;  /* 0x00000000030972ca */ /* 0x000fe400000e0000 */
[----:B------:R-:W-:-:S11]  /*1980*/  R2UR UR8, R20 ;  /* 0x00000000140872ca */ /* 0x000fd600000e0000 */
[----:B------:R-:W-:Y:S02]  /*1990*/  ULOP3.LUT UR35, UR9, 0x80, UR35, 0xf8, !UPT ;  /* 0x0000008009237892 */ /* 0x000fe4000f8ef823 */
[----:B------:R-:W-:Y:S01]  /*19a0*/  ULEA UR11, UR8, UR11, 0x7 ;  /* 0x0000000b080b7291 */ /* 0x000fe2000f8e38ff */
[----:B------:R-:W-:Y:S11]  /*19b0*/  BRA.U !UP0, `(.L_x_25) ;  /* 0x0000000108c07547 */ /* 0x000ff6000b800000 */
[----:B------:R-:W-:Y:S01]  /*19c0*/  UMOV UR16, UR6 ;  /* 0x0000000600107c82 */ /* 0x000fe20008000000 */
[----:B------:R-:W-:Y:S01]  /*19d0*/  UMOV UR17, UR13 ;  /* 0x0000000d00117c82 */ /* 0x000fe20008000000 */
[----:B------:R-:W-:-:S05]  /*19e0*/  UMOV UR34, URZ ;  /* 0x000000ff00227c82 */ /* 0x000fca0008000000 */
.L_x_31:
[----:B------:R-:W-:Y:S01]  /*19f0*/  ULEA UR33, UR17, UR4, 0x3 ;  /* 0x0000000411217291 */ /* 0x000fe2000f8e18ff */
[----:B------:R-:W-:Y:S01]  /*1a00*/  @P5 MOV R3, 0xc000 ;  /* 0x0000c00000035802 */ /* 0x000fe20000000f00 */
[----:B-12-4-:R-:W-:Y:S10]  /*1a10*/  @P0 BRA `(.L_x_26) ;  /* 0x00000000000c0947 */ /* 0x016ff40003800000 */
[----:B------:R-:W-:-:S04]  /*1a20*/  SHF.L.U32 R5, R15, 0x1f, RZ ;  /* 0x0000001f0f057819 */ /* 0x000fc800000006ff */
[----:B------:R-:W2:Y:S02]  /*1a30*/  SYNCS.PHASECHK.TRANS64.TRYWAIT P0, [UR33+0x40], R5 ;  /* 0x00004005ff0075a7 */ /* 0x000ea40008001121 */
[----:B--2---:R-:W-:Y:S05]  /*1a40*/  @!P0 BRA `(.L_x_27) ;  /* 0x0000007000a08947 */ /* 0x004fea0003800000 */
.L_x_26:
[----:B------:R2:W-:Y:S01]  /*1a50*/  @P5 SYNCS.ARRIVE.TRANS64 RZ, [UR33], R3 ;  /* 0x00000003ffff59a7 */ /* 0x0005e20008000021 */
[----:B------:R-:W-:Y:S02]  /*1a60*/  ULOP3.LUT UR8, UR7, 0x2, URZ, 0xfc, !UPT ;  /* 0x0000000207087892 */ /* 0x000fe4000f8efcff */
[----:B------:R-:W-:Y:S02]  /*1a70*/  UIADD3 UR16, UPT, UPT, UR16, 0x1, URZ ;  /* 0x0000000110107890 */ /* 0x000fe4000fffe0ff */
[----:B------:R-:W-:Y:S02]  /*1a80*/  UISETP.NE.AND UP0, UPT, UR8, 0x2, UPT ;  /* 0x000000020800788c */ /* 0x000fe4000bf05270 */
[----:B------:R-:W-:-:S07]  /*1a90*/  UISETP.NE.AND UP2, UPT, UR16, 0x1, UPT ;  /* 0x000000011000788c */ /* 0x000fce000bf45270 */
[----:B------:R-:W-:Y:S05]  /*1aa0*/  BRA.U UP0, `(.L_x_28) ;  /* 0x0000000100047547 */ /* 0x000fea000b800000 */
[----:B------:R-:W-:Y:S05]  /*1ab0*/  BPT.TRAP 0x1 ;  /* 0x000000040000795c */ /* 0x000fea0000300000 */
.L_x_28:
[----:B------:R-:W-:Y:S04]  /*1ac0*/  BSSY.RECONVERGENT B0, `(.L_x_29) ;  /* 0x0000003000007945 */ /* 0x000fe80003800200 */
[----:B------:R-:W-:Y:S05]  /*1ad0*/  @!P4 BRA `(.L_x_30) ;  /* 0x000000000004c947 */ /* 0x000fea0003800000 */
[----:B------:R-:W-:Y:S05]  /*1ae0*/  BPT.TRAP 0x1 ;  /* 0x000000040000795c */ /* 0x000fea0000300000 */
.L_x_30:
[----:B------:R-:W-:Y:S05]  /*1af0*/  BSYNC.RECONVERGENT B0 ;  /* 0x0000000000007941 */ /* 0x000fea0003800200 */
.L_x_29:
[----:B------:R-:W-:Y:S02]  /*1b00*/  UIADD3 UR13, UPT, UPT, UR17, 0x1, URZ ;  /* 0x00000001110d7890 */ /* 0x000fe4000fffe0ff */
[----:B------:R-:W-:Y:S02]  /*1b10*/  ULEA UR32, UR17, UR4, 0xe ;  /* 0x0000000411207291 */ /* 0x000fe4000f8e70ff */
[----:B------:R-:W-:Y:S02]  /*1b20*/  UISETP.NE.AND UP0, UPT, UR13, 0x8, UPT ;  /* 0x000000080d00788c */ /* 0x000fe4000bf05270 */
[----:B------:R-:W-:Y:S02]  /*1b30*/  UIADD3 UR28, UP1, UPT, UR24, 0x80, URZ ;  /* 0x00000080181c7890 */ /* 0x000fe4000ff3e0ff */
[----:B------:R-:W-:Y:S02]  /*1b40*/  USEL UR9, URZ, 0x1, UP0 ;  /* 0x00000001ff097887 */ /* 0x000fe40008000000 */
[----:B------:R-:W-:-:S02]  /*1b50*/  USEL UR13, UR13, URZ, UP0 ;  /* 0x000000ff0d0d7287 */ /* 0x000fc40008000000 */
[----:B------:R-:W-:Y:S02]  /*1b60*/  UIADD3 UR26, UP0, UPT, UR24, 0x180, URZ ;  /* 0x00000180181a7890 */ /* 0x000fe4000ff1e0ff */
[----:B------:R-:W-:Y:S01]  /*1b70*/  ULEA UR8, UR13, UR4, 0x3 ;  /* 0x000000040d087291 */ /* 0x000fe2000f8e18ff */
[----:B------:R-:W-:Y:S01]  /*1b80*/  LOP3.LUT R15, R15, UR9, RZ, 0x3c, !PT ;  /* 0x000000090f0f7c12 */ /* 0x000fe2000f8e3cff */
[----:B------:R-:W-:Y:S02]  /*1b90*/  ULOP3.LUT UR33, UR33, 0xfefffff8, URZ, 0xc0, !UPT ;  /* 0xfefffff821217892 */ /* 0x000fe4000f8ec0ff */
[----:B------:R-:W-:Y:S01]  /*1ba0*/  UIADD3.X UR29, UPT, UPT, URZ, UR25, URZ, UP1, !UPT ;  /* 0x00000019ff1d7290 */ /* 0x000fe20008ffe4ff */
[----:B-1----:R-:W-:Y:S01]  /*1bb0*/  SHF.L.U32 R2, R15, 0x1f, RZ ;  /* 0x0000001f0f027819 */ /* 0x002fe200000006ff */
[----:B------:R-:W-:Y:S02]  /*1bc0*/  UIADD3 UR32, UPT, UPT, UR32, 0x8400, URZ ;  /* 0x0000840020207890 */ /* 0x000fe4000fffe0ff */
[----:B------:R-:W-:Y:S01]  /*1bd0*/  UIADD3.X UR27, UPT, UPT, URZ, UR25, URZ, UP0, !UPT ;  /* 0x00000019ff1b7290 */ /* 0x000fe200087fe4ff */
[----:B------:R4:W1:Y:S01]  /*1be0*/  SYNCS.PHASECHK.TRANS64.TRYWAIT P0, [UR8+0x40], R2 ;  /* 0x00004002ff0075a7 */ /* 0x0008620008001108 */
[----:B------:R-:W-:Y:S01]  /*1bf0*/  ULEA UR8, UR17, UR4, 0xd ;  /* 0x0000000411087291 */ /* 0x000fe2000f8e68ff */
[----:B------:R-:W-:Y:S01]  /*1c00*/  UMOV UR18, 0x0 ;  /* 0x0000000000127882 */ /* 0x000fe20000000000 */
[----:B------:R-:W-:-:S02]  /*1c10*/  UMOV UR19, 0x10000000 ;  /* 0x1000000000137882 */ /* 0x000fc40000000000 */
[----:B------:R-:W-:Y:S01]  /*1c20*/  UIADD3 UR8, UPT, UPT, UR8, 0x28400, URZ ;  /* 0x0002840008087890 */ /* 0x000fe2000fffe0ff */
[----:B------:R2:W-:Y:S01]  /*1c30*/  UTMALDG.3D.2CTA [UR32], [UR28], desc[UR18] ;  /* 0x000012201c0075b4 */ /* 0x0005e20008211000 */
[----:B------:R-:W-:Y:S01]  /*1c40*/  UMOV UR10, UR34 ;  /* 0x00000022000a7c82 */ /* 0x000fe20008000000 */
[----:B------:R-:W-:Y:S01]  /*1c50*/  UMOV UR12, UR36 ;  /* 0x00000024000c7c82 */ /* 0x000fe20008000000 */
[----:B------:R-:W-:Y:S01]  /*1c60*/  UMOV UR9, UR33 ;  /* 0x0000002100097c82 */ /* 0x000fe20008000000 */
[----:B------:R-:W-:Y:S01]  /*1c70*/  UMOV UR23, UR5 ;  /* 0x0000000500177c82 */ /* 0x000fe20008000000 */
[----:B------:R-:W-:-:S03]  /*1c80*/  UMOV UR17, UR13 ;  /* 0x0000000d00117c82 */ /* 0x000fc60008000000 */
[----:B------:R4:W-:Y:S01]  /*1c90*/  UTMALDG.3D.2CTA [UR8], [UR26], desc[UR18] ;  /* 0x000012081a0075b4 */ /* 0x0009e20008211000 */
[----:B--2---:R-:W-:Y:S01]  /*1ca0*/  UIADD3 UR34, UPT, UPT, UR34, 0x80, URZ ;  /* 0x0000008022227890 */ /* 0x004fe2000fffe0ff */
[----:B------:R-:W-:Y:S11]  /*1cb0*/  BRA.U UP2, `(.L_x_31) ;  /* 0xfffffffd024c7547 */ /* 0x000ff6000b83ffff */
.L_x_25:
[----:B----4-:R-:W-:Y:S01]  /*1cc0*/  ULEA UR8, UR13, UR4, 0x3 ;  /* 0x000000040d087291 */ /* 0x010fe2000f8e18ff */
[----:B-1----:R-:W-:Y:S01]  /*1cd0*/  SHF.L.U32 R2, R15, 0x1f, RZ ;  /* 0x0000001f0f027819 */ /* 0x002fe200000006ff */
[----:B------:R-:W-:Y:S01]  /*1ce0*/  @!P1 SYNCS.ARRIVE.TRANS64.A1T0 RZ, [UR4+0xa8], RZ ;  /* 0x0000a8ffffff99a7 */ /* 0x000fe20008100004 */
[----:B------:R-:W-:-:S06]  /*1cf0*/  UISETP.GT.AND UP0, UPT, UR22, UR21, UPT ;  /* 0x000000151600728c */ /* 0x000fcc000bf04270 */
[----:B--2---:R1:W2:Y:S03]  /*1d00*/  SYNCS.PHASECHK.TRANS64.TRYWAIT P0, [UR8+0x40], R2 ;  /* 0x00004002ff0075a7 */ /* 0x0042a60008001108 */
[----:B------:R-:W-:Y:S05]  /*1d10*/  BRA.U !UP0, `(.L_x_32) ;  /* 0x0000000108c07547 */ /* 0x000fea000b800000 */
[----:B------:R-:W-:Y:S01]  /*1d20*/  UIADD3 UR26, UPT, UPT, UR14, UR23, URZ ;  /* 0x000000170e1a7290 */ /* 0x000fe2000fffe0ff */
[----:B------:R-:W-:-:S11]  /*1d30*/  UMOV UR27, UR13 ;  /* 0x0000000d001b7c82 */ /* 0x000fd60008000000 */
.L_x_38:
[----:B------:R-:W-:Y:S01]  /*1d40*/  ULEA UR17, UR27, UR4, 0x3 ;  /* 0x000000041b117291 */ /* 0x000fe2000f8e18ff */
[----:B--2---:R-:W-:Y:S01]  /*1d50*/  @P5 MOV R3, 0xc000 ;  /* 0x0000c00000035802 */ /* 0x004fe20000000f00 */
[----:B-12---:R-:W-:Y:S10]  /*1d60*/  @P0 BRA `(.L_x_33) ;  /* 0x00000000000c0947 */ /* 0x006ff40003800000 */
[----:B------:R-:W-:-:S04]  /*1d70*/  SHF.L.U32 R5, R15, 0x1f, RZ ;  /* 0x0000001f0f057819 */ /* 0x000fc800000006ff */
[----:B------:R-:W2:Y:S02]  /*1d80*/  SYNCS.PHASECHK.TRANS64.TRYWAIT P0, [UR17+0x40], R5 ;  /* 0x00004005ff0075a7 */ /* 0x000ea40008001111 */
[----:B--2---:R-:W-:Y:S05]  /*1d90*/  @!P0 BRA `(.L_x_34) ;  /* 0x0000006c00e48947 */ /* 0x004fea0003800000 */
.L_x_33:
[----:B------:R2:W-:Y:S01]  /*1da0*/  @P5 SYNCS.ARRIVE.TRANS64 RZ, [UR17], R3 ;  /* 0x00000003ffff59a7 */ /* 0x0005e20008000011 */
[----:B------:R-:W-:-:S04]  /*1db0*/  ULOP3.LUT UR8, UR7, 0x2, URZ, 0xfc, !UPT ;  /* 0x0000000207087892 */ /* 0x000fc8000f8efcff */
[----:B------:R-:W-:-:S09]  /*1dc0*/  UISETP.NE.AND UP0, UPT, UR8, 0x2, UPT ;  /* 0x000000020800788c */ /* 0x000fd2000bf05270 */
[----:B------:R-:W-:Y:S05]  /*1dd0*/  BRA.U UP0, `(.L_x_35) ;  /* 0x0000000100047547 */ /* 0x000fea000b800000 */
[----:B------:R-:W-:Y:S05]  /*1de0*/  BPT.TRAP 0x1 ;  /* 0x000000040000795c */ /* 0x000fea0000300000 */
.L_x_35:
[----:B------:R-:W-:Y:S04]  /*1df0*/  BSSY.RECONVERGENT B0, `(.L_x_36) ;  /* 0x0000003000007945 */ /* 0x000fe80003800200 */
[----:B------:R-:W-:Y:S05]  /*1e00*/  @!P4 BRA `(.L_x_37) ;  /* 0x000000000004c947 */ /* 0x000fea0003800000 */
[----:B------:R-:W-:Y:S05]  /*1e10*/  BPT.TRAP 0x1 ;  /* 0x000000040000795c */ /* 0x000fea0000300000 */
.L_x_37:
[----:B------:R-:W-:Y:S05]  /*1e20*/  BSYNC.RECONVERGENT B0 ;  /* 0x0000000000007941 */ /* 0x000fea0003800200 */
.L_x_36:
        /* <DEDUP_REMOVED lines=9> */
[----:B------:R-:W-:Y:S02]  /*1ec0*/  USHF.L.U32 UR18, UR23, 0x7, URZ ;  /* 0x0000000717127899 */ /* 0x000fe400080006ff */
[----:B------:R-:W-:Y:S01]  /*1ed0*/  ULOP3.LUT UR17, UR17, 0xfefffff8, URZ, 0xc0, !UPT ;  /* 0xfefffff811117892 */ /* 0x000fe2000f8ec0ff */
[----:B-1----:R-:W-:Y:S01]  /*1ee0*/  SHF.L.U32 R2, R15, 0x1f, RZ ;  /* 0x0000001f0f027819 */ /* 0x002fe200000006ff */
[----:B------:R-:W-:Y:S02]  /*1ef0*/  UIADD3 UR16, UPT, UPT, UR16, 0x8400, URZ ;  /* 0x0000840010107890 */ /* 0x000fe4000fffe0ff */
[----:B------:R-:W-:Y:S01]  /*1f00*/  UIADD3.X UR33, UPT, UPT, URZ, UR25, URZ, UP1, !UPT ;  /* 0x00000019ff217290 */ /* 0x000fe20008ffe4ff */
[----:B------:R4:W1:Y:S01]  /*1f10*/  SYNCS.PHASECHK.TRANS64.TRYWAIT P0, [UR8+0x40], R2 ;  /* 0x00004002ff0075a7 */ /* 0x0008620008001108 */
[----:B------:R-:W-:-:S02]  /*1f20*/  ULEA UR8, UR27, UR4, 0xd ;  /* 0x000000041b087291 */ /* 0x000fc4000f8e68ff */
[----:B------:R-:W-:Y:S02]  /*1f30*/  UIADD3.X UR31, UPT, UPT, URZ, UR25, URZ, UP0, !UPT ;  /* 0x00000019ff1f7290 */ /* 0x000fe400087fe4ff */
[----:B------:R-:W-:Y:S01]  /*1f40*/  UIADD3 UR8, UPT, UPT, UR8, 0x28400, URZ ;  /* 0x0002840008087890 */ /* 0x000fe2000fffe0ff */
[----:B------:R-:W-:Y:S01]  /*1f50*/  UMOV UR28, 0x0 ;  /* 0x00000000001c7882 */ /* 0x000fe20000000000 */
[----:B------:R-:W-:Y:S01]  /*1f60*/  UMOV UR29, 0x10000000 ;  /* 0x10000000001d7882 */ /* 0x000fe20000000000 */
[----:B------:R-:W-:Y:S01]  /*1f70*/  UMOV UR19, UR35 ;  /* 0x0000002300137c82 */ /* 0x000fe20008000000 */
[----:B------:R-:W-:Y:S01]  /*1f80*/  UMOV UR20, UR36 ;  /* 0x0000002400147c82 */ /* 0x000fe20008000000 */
[----:B------:R-:W-:Y:S01]  /*1f90*/  UMOV UR12, UR36 ;  /* 0x00000024000c7c82 */ /* 0x000fe20008000000 */
[----:B------:R-:W-:Y:S01]  /*1fa0*/  UMOV UR9, UR17 ;  /* 0x0000001100097c82 */ /* 0x000fe20008000000 */
[----:B------:R-:W-:Y:S01]  /*1fb0*/  UMOV UR10, UR18 ;  /* 0x00000012000a7c82 */ /* 0x000fe20008000000 */
[----:B------:R4:W-:Y:S01]  /*1fc0*/  UTMALDG.3D.2CTA [UR16], [UR32], desc[UR28] ;  /* 0x00001c10200075b4 */ /* 0x0009e20008211000 */
[----:B------:R-:W-:Y:S01]  /*1fd0*/  UIADD3 UR23, UPT, UPT, UR23, 0x1, URZ ;  /* 0x0000000117177890 */ /* 0x000fe2000fffe0ff */
[----:B------:R-:W-:-:S03]  /*1fe0*/  UMOV UR27, UR13 ;  /* 0x0000000d001b7c82 */ /* 0x000fc60008000000 */
[----:B------:R-:W-:Y:S01]  /*1ff0*/  UISETP.NE.AND UP0, UPT, UR23, UR26, UPT ;  /* 0x0000001a1700728c */ /* 0x000fe2000bf05270 */
[----:B------:R4:W-:Y:S08]  /*2000*/  UTMALDG.3D.2CTA [UR8], [UR30], desc[UR28] ;  /* 0x00001c081e0075b4 */ /* 0x0009f00008211000 */
[----:B----4-:R-:W-:Y:S05]  /*2010*/  BRA.U UP0, `(.L_x_38) ;  /* 0xfffffffd00487547 */ /* 0x010fea000b83ffff */
.L_x_32:
[C---:B-1----:R-:W-:Y:S01]  /*2020*/  LEA R2, R14.reuse, UR4, 0x3 ;  /* 0x000000040e027c11 */ /* 0x042fe2000f8e18ff */
[----:B------:R-:W-:Y:S01]  /*2030*/  NOP ;  /* 0x0000000000007918 */ /* 0x000fe20000000000 */
[----:B--2---:R-:W-:Y:S02]  /*2040*/  SHF.L.U32 R3, R13, 0x1f, RZ ;  /* 0x0000001f0d037819 */ /* 0x004fe400000006ff */
[----:B------:R-:W-:Y:S02]  /*2050*/  LEA R4, R14, UR4, 0x4 ;  /* 0x000000040e047c11 */ /* 0x000fe4000f8e20ff */
[----:B------:R-:W1:Y:S02]  /*2060*/  SYNCS.PHASECHK.TRANS64.TRYWAIT P0, [R2+URZ+0xb0], R3 ;  /* 0x0000b003020075a7 */ /* 0x000e6400080011ff */
[----:B-1----:R-:W-:Y:S05]  /*2070*/  @!P0 BRA `(.L_x_39) ;  /* 0x0000006c00448947 */ /* 0x002fea0003800000 */
.L_x_131:
[----:B------:R-:W2:Y:S01]  /*2080*/  LDS.128 R4, [R4+0x140] ;  /* 0x0001400004047984 */ /* 0x000ea20000000c00 */
[----:B------:R-:W-:Y:S01]  /*2090*/  ISETP.GE.AND P0, PT, R72, 0x1, PT ;  /* 0x000000014800780c */ /* 0x000fe20003f06270 */
[----:B-1----:R-:W-:Y:S01]  /*20a0*/  VIADD R2, R2, 0xc0 ;  /* 0x000000c002027836 */ /* 0x002fe20000000000 */
[----:B------:R-:W-:Y:S01]  /*20b0*/  @!PT LDS RZ, [RZ] ;  /* 0x00000000fffff984 */ /* 0x000fe20000000800 */
[----:B------:R-:W-:Y:S01]  /*20c0*/  @!PT LDS RZ, [RZ] ;  /* 0x00000000fffff984 */ /* 0x000fe20000000800 */
[----:B------:R-:W-:Y:S01]  /*20d0*/  @!PT LDS RZ, [RZ] ;  /* 0x00000000fffff984 */ /* 0x000fe20000000800 */
[----:B------:R-:W-:Y:S01]  /*20e0*/  @!PT LDS RZ, [RZ] ;  /* 0x00000000fffff984 */ /* 0x000fe20000000800 */
[----:B------:R1:W-:Y:S06]  /*20f0*/  MEMBAR.ALL.CTA ;  /* 0x0000000000007992 */ /* 0x0003ec0000008000 */
[----:B-1----:R-:W1:Y:S01]  /*2100*/  FENCE.VIEW.ASYNC.S ;  /* 0x00000000000073c6 */ /* 0x002e620000000000 */
[----:B------:R-:W-:-:S04]  /*2110*/  PRMT R2, RZ, 0x654, R2 ;  /* 0x00000654ff027816 */ /* 0x000fc80000000002 */
[----:B-1----:R1:W-:Y:S01]  /*2120*/  SYNCS.ARRIVE.TRANS64.RED.A1T0 RZ, [R2+URZ], RZ ;  /* 0x000000ff02ff79a7 */ /* 0x0023e200081004ff */
[----:B--2---:R-:W-:-:S13]  /*2130*/  LOP3.LUT P2, RZ, R6, 0x1, RZ, 0xc0, !PT ;  /* 0x0000000106ff7812 */ /* 0x004fda000784c0ff */
[----:B------:R-:W-:Y:S01]  /*2140*/  @P2 SHF.R.U32.HI R3, RZ, 0x10, R5 ;  /* 0x00000010ff032819 */ /* 0x000fe20000011605 */
[----:B------:R-:W-:Y:S01]  /*2150*/  VOTEU.ANY UP0, P2 ;  /* 0x0000000000ff7886 */ /* 0x000fe20001000100 */
[----:B------:R-:W-:Y:S02]  /*2160*/  @P2 MOV R11, R4 ;  /* 0x00000004000b2202 */ /* 0x000fe40000000f00 */
[----:B------:R-:W-:Y:S02]  /*2170*/  @P2 R2UR.BROADCAST UR8, R3 ;  /* 0x00000000030822ca */ /* 0x000fe400008e0000 */
[----:B------:R-:W-:-:S11]  /*2180*/  @P2 LOP3.LUT R8, R5, 0xffff, RZ, 0xc0, !PT ;  /* 0x0000ffff05082812 */ /* 0x000fd600078ec0ff */
[----:B------:R-:W-:Y:S01]  /*2190*/  @UP0 UMOV UR36, UR8 ;  /* 0x0000000800240c82 */ /* 0x000fe20008000000 */
[----:B-1----:R-:W-:Y:S05]  /*21a0*/  @!P0 BRA `(.L_x_40) ;  /* 0x0000000000b88947 */ /* 0x002fea0003800000 */
[----:B------:R-:W3:Y:S01]  /*21b0*/  LDC.64 R4, c[0x0][0xb18] ;  /* 0x0002c600ff047b82 */ /* 0x000ee20000000a00 */
[----:B------:R-:W-:-:S07]  /*21c0*/  ISETP.NE.AND P3, PT, R72, 0x1, PT ;  /* 0x000000014800780c */ /* 0x000fce0003f65270 */
[----:B------:R-:W1:Y:S08]  /*21d0*/  LDC.64 R6, c[0x0][0xb10] ;  /* 0x0002c400ff067b82 */ /* 0x000e700000000a00 */
[----:B------:R-:W2:Y:S08]  /*21e0*/  LDC R18, c[0x0][0xb20] ;  /* 0x0002c800ff127b82 */ /* 0x000eb00000000800 */
[----:B------:R-:W4:Y:S01]  /*21f0*/  LDC R20, c[0x0][0xb0c] ;  /* 0x0002c300ff147b82 */ /* 0x000f220000000800 */
[----:B---3--:R-:W-:Y:S01]  /*2200*/  IMAD.HI.U32 R19, R0, R5, RZ ;  /* 0x0000000500137227 */ /* 0x008fe200078e00ff */
[----:B------:R-:W-:-:S03]  /*2210*/  ISETP.NE.AND P0, PT, R4, 0x1, PT ;  /* 0x000000010400780c */ /* 0x000fc60003f05270 */
[----:B------:R-:W-:-:S03]  /*2220*/  IMAD.HI.U32 R5, R8, R5, RZ ;  /* 0x0000000508057227 */ /* 0x000fc600078e00ff */
[----:B------:R-:W3:Y:S01]  /*2230*/  LDC.64 R2, c[0x0][0xb28] ;  /* 0x0002ca00ff027b82 */ /* 0x000ee20000000a00 */
[----:B-1----:R-:W-:-:S04]  /*2240*/  IMAD.HI.U32 R22, R9, R6, RZ ;  /* 0x0000000609167227 */ /* 0x002fc800078e00ff */
[----:B------:R-:W-:Y:S01]  /*2250*/  IMAD.HI.U32 R24, R11, R6, RZ ;  /* 0x000000060b187227 */ /* 0x000fe200078e00ff */
[----:B------:R-:W-:Y:S02]  /*2260*/  SHF.R.U32.HI R22, RZ, R7, R22 ;  /* 0x00000007ff167219 */ /* 0x000fe40000011616 */
[-C--:B--2---:R-:W-:Y:S02]  /*2270*/  SHF.R.U32.HI R19, RZ, R18.reuse, R19 ;  /* 0x00000012ff137219 */ /* 0x084fe40000011613 */
[----:B------:R-:W-:Y:S02]  /*2280*/  SHF.R.U32.HI R5, RZ, R18, R5 ;  /* 0x00000012ff057219 */ /* 0x000fe40000011605 */
[----:B------:R-:W-:Y:S02]  /*2290*/  SEL R19, R0, R19, !P0 ;  /* 0x0000001300137207 */ /* 0x000fe40004000000 */
[----:B------:R-:W-:Y:S02]  /*22a0*/  SHF.R.U32.HI R24, RZ, R7, R24 ;  /* 0x00000007ff187219 */ /* 0x000fe40000011618 */
[----:B----4-:R-:W-:-:S02]  /*22b0*/  ISETP.NE.AND P1, PT, R20, 0x1, PT ;  /* 0x000000011400780c */ /* 0x010fc40003f25270 */
[----:B------:R-:W-:Y:S02]  /*22c0*/  SEL R5, R8, R5, !P0 ;  /* 0x0000000508057207 */ /* 0x000fe40004000000 */
[----:B------:R-:W-:Y:S02]  /*22d0*/  SEL R21, R9, R22, !P1 ;  /* 0x0000001609157207 */ /* 0x000fe40004800000 */
[----:B------:R-:W-:Y:S01]  /*22e0*/  SEL R7, R11, R24, !P1 ;  /* 0x000000180b077207 */ /* 0x000fe20004800000 */
[----:B---3--:R-:W-:-:S04]  /*22f0*/  IMAD.HI.U32 R22, R19, R2, RZ ;  /* 0x0000000213167227 */ /* 0x008fc800078e00ff */
[----:B------:R-:W-:Y:S01]  /*2300*/  IMAD.HI.U32 R6, R21, R2, RZ ;  /* 0x0000000215067227 */ /* 0x000fe200078e00ff */
[----:B------:R-:W-:-:S04]  /*2310*/  @P3 SHF.R.U32.HI R19, RZ, R3, R22 ;  /* 0x00000003ff133219 */ /* 0x000fc80000011616 */
[----:B------:R-:W-:Y:S01]  /*2320*/  @P3 SHF.R.U32.HI R21, RZ, R3, R6 ;  /* 0x00000003ff153219 */ /* 0x000fe20000011606 */
[----:B------:R-:W-:-:S04]  /*2330*/  IMAD R19, R72, R19, RZ ;  /* 0x0000001348137224 */ /* 0x000fc800078e02ff */
[----:B------:R-:W-:Y:S01]  /*2340*/  IMAD R6, R72, R21, RZ ;  /* 0x0000001548067224 */ /* 0x000fe200078e02ff */
[C---:B------:R-:W-:Y:S02]  /*2350*/  ISETP.GE.AND P0, PT, R5.reuse, R19, PT ;  /* 0x000000130500720c */ /* 0x040fe40003f06270 */
[----:B------:R-:W-:Y:S02]  /*2360*/  IADD3 R19, PT, PT, -R5, RZ, RZ ;  /* 0x000000ff05137210 */ /* 0x000fe40007ffe1ff */
[----:B------:R-:W-:Y:S01]  /*2370*/  ISETP.GE.OR P0, PT, R7, R6, P0 ;  /* 0x000000060700720c */ /* 0x000fe20000706670 */
[----:B------:R-:W-:-:S04]  /*2380*/  IMAD.HI.U32 R6, R5, R2, RZ ;  /* 0x0000000205067227 */ /* 0x000fc800078e00ff */
[----:B------:R-:W-:Y:S01]  /*2390*/  IMAD R8, R4, R19, R8 ;  /* 0x0000001304087224 */ /* 0x000fe200078e0208 */
[----:B------:R-:W-:-:S04]  /*23a0*/  SHF.R.U32.HI R6, RZ, R3, R6 ;  /* 0x00000003ff067219 */ /* 0x000fc80000011606 */
[----:B------:R-:W-:-:S03]  /*23b0*/  SEL R6, R5, R6, !P3 ;  /* 0x0000000605067207 */ /* 0x000fc60005800000 */
[----:B------:R-:W-:-:S04]  /*23c0*/  @!P0 IMAD.HI.U32 R18, R7, R2, RZ ;  /* 0x0000000207128227 */ /* 0x000fc800078e00ff */
[----:B------:R-:W-:Y:S01]  /*23d0*/  IMAD.MOV R2, RZ, RZ, -R6 ;  /* 0x000000ffff027224 */ /* 0x000fe200078e0a06 */
[----:B------:R-:W-:-:S03]  /*23e0*/  @!P0 SHF.R.U32.HI R18, RZ, R3, R18 ;  /* 0x00000003ff128219 */ /* 0x000fc60000011612 */
[----:B------:R-:W-:Y:S01]  /*23f0*/  IMAD R2, R72, R2, R5 ;  /* 0x0000000248027224 */ /* 0x000fe200078e0205 */
        /* <DEDUP_REMOVED lines=9> */
.L_x_40:
[----:B------:R-:W1:Y:S02]  /*2490*/  LDCU UR8, c[0x0][0xb30] ;  /* 0x00016600ff0877ac */ /* 0x000e640008000800 */
[----:B-1----:R-:W-:-:S09]  /*24a0*/  UISETP.NE.AND UP0, UPT, UR8, 0x1, UPT ;  /* 0x000000010800788c */ /* 0x002fd2000bf05270 */
[----:B------:R-:W-:Y:S05]  /*24b0*/  BRA.U UP0, `(.L_x_41) ;  /* 0x0000000100407547 */ /* 0x000fea000b800000 */
[----:B------:R-:W1:Y:S08]  /*24c0*/  LDC.64 R4, c[0x0][0xb10] ;  /* 0x0002c400ff047b82 */ /* 0x000e700000000a00 */
[----:B------:R-:W2:Y:S08]  /*24d0*/  LDC.64 R2, c[0x0][0xb18] ;  /* 0x0002c600ff027b82 */ /* 0x000eb00000000a00 */
[----:B------:R-:W4:Y:S08]  /*24e0*/  LDC R6, c[0x0][0xb20] ;  /* 0x0002c800ff067b82 */ /* 0x000f300000000800 */
[----:B------:R-:W3:Y:S01]  /*24f0*/  LDC R18, c[0x0][0xb0c] ;  /* 0x0002c300ff127b82 */ /* 0x000ee20000000800 */
[----:B-1----:R-:W-:-:S05]  /*2500*/  IMAD.HI.U32 R4, R11, R4, RZ ;  /* 0x000000040b047227 */ /* 0x002fca00078e00ff */
[----:B------:R-:W-:Y:S01]  /*2510*/  SHF.R.U32.HI R4, RZ, R5, R4 ;  /* 0x00000005ff047219 */ /* 0x000fe20000011604 */
[----:B--2---:R-:W-:Y:S01]  /*2520*/  IMAD.HI.U32 R3, R8, R3, RZ ;  /* 0x0000000308037227 */ /* 0x004fe200078e00ff */
[----:B------:R-:W-:-:S04]  /*2530*/  ISETP.NE.AND P0, PT, R2, 0x1, PT ;  /* 0x000000010200780c */ /* 0x000fc80003f05270 */
[----:B----4-:R-:W-:-:S04]  /*2540*/  SHF.R.U32.HI R3, RZ, R6, R3 ;  /* 0x00000006ff037219 */ /* 0x010fc80000011603 */
[----:B------:R-:W-:Y:S02]  /*2550*/  SEL R3, R8, R3, !P0 ;  /* 0x0000000308037207 */ /* 0x000fe40004000000 */
[----:B---3--:R-:W-:-:S04]  /*2560*/  ISETP.NE.AND P1, PT, R18, 0x1, PT ;  /* 0x000000011200780c */ /* 0x008fc80003f25270 */
[----:B------:R-:W-:-:S05]  /*2570*/  SEL R4, R11, R4, !P1 ;  /* 0x000000040b047207 */ /* 0x000fca0004800000 */
[----:B------:R-:W-:Y:S02]  /*2580*/  IMAD.IADD R5, R3, 0x1, -R4 ;  /* 0x0000000103057824 */ /* 0x000fe400078e0a04 */
[----:B------:R-:W-:Y:S02]  /*2590*/  IMAD.IADD R3, R4, 0x1, -R3 ;  /* 0x0000000104037824 */ /* 0x000fe400078e0a03 */
[----:B------:R-:W-:Y:S02]  /*25a0*/  IMAD R11, R5, R18, R11 ;  /* 0x00000012050b7224 */ /* 0x000fe400078e020b */
[----:B------:R-:W-:-:S07]  /*25b0*/  IMAD R8, R3, R2, R8 ;  /* 0x0000000203087224 */ /* 0x000fce00078e0208 */
.L_x_41:
[----:B------:R-:W-:Y:S01]  /*25c0*/  VIADD R14, R14, 0x1 ;  /* 0x000000010e0e7836 */ /* 0x000fe20000000000 */
[----:B------:R-:W-:Y:S01]  /*25d0*/  PLOP3.LUT P1, PT, PT, PT, PT, 0x80, 0x8 ;  /* 0x000000000008781c */ /* 0x000fe20003f2f070 */
[----:B------:R-:W-:Y:S02]  /*25e0*/  IMAD.IADD R21, R11, 0x1, R170 ;  /* 0x000000010b157824 */ /* 0x000fe400078e02aa */
[----:B------:R-:W-:Y:S01]  /*25f0*/  IMAD.IADD R20, R8, 0x1, R147 ;  /* 0x0000000108147824 */ /* 0x000fe200078e0293 */
[----:B------:R-:W-:-:S04]  /*2600*/  ISETP.NE.AND P0, PT, R14, 0x2, PT ;  /* 0x000000020e00780c */ /* 0x000fc80003f05270 */
[----:B------:R-:W-:Y:S02]  /*2610*/  SEL R2, RZ, 0x1, P0 ;  /* 0x00000001ff027807 */ /* 0x000fe40000000000 */
[----:B------:R-:W-:Y:S02]  /*2620*/  SEL R14, R14, RZ, P0 ;  /* 0x000000ff0e0e7207 */ /* 0x000fe40000000000 */
[----:B------:R-:W-:Y:S01]  /*2630*/  LOP3.LUT R13, R13, R2, RZ, 0x3c, !PT ;  /* 0x000000020d0d7212 */ /* 0x000fe200078e3cff */
[----:B------:R-:W-:Y:S06]  /*2640*/  @P2 BRA `(.L_x_42) ;  /* 0xfffffff000582947 */ /* 0x000fec000383ffff */
[----:B------:R-:W-:Y:S01]  /*2650*/  UIADD3 UR4, UPT, UPT, UR4, 0x40, URZ ;  /* 0x0000004004047890 */ /* 0x000fe2000fffe0ff */
[----:B------:R-:W-:-:S03]  /*2660*/  SHF.L.U32 R3, R15, 0x1f, RZ ;  /* 0x0000001f0f037819 */ /* 0x000fc600000006ff */
[----:B------:R-:W-:-:S09]  /*2670*/  ULEA UR5, UR13, UR4, 0x3 ;  /* 0x000000040d057291 */ /* 0x000fd2000f8e18ff */
[----:B------:R-:W1:Y:S02]  /*2680*/  SYNCS.PHASECHK.TRANS64.TRYWAIT P0, [UR5], R3 ;  /* 0x00000003ff0075a7 */ /* 0x000e640008001105 */
[----:B-1----:R-:W-:Y:S05]  /*2690*/  @!P0 BRA `(.L_x_43) ;  /* 0x0000006400d08947 */ /* 0x002fea0003800000 */
.L_x_133:
[----:B------:R-:W-:-:S04]  /*26a0*/  UIADD3 UR6, UPT, UPT, UR13, 0x1, URZ ;  /* 0x000000010d067890 */ /* 0x000fc8000fffe0ff */
[----:B------:R-:W-:-:S04]  /*26b0*/  UISETP.NE.AND UP0, UPT, UR6, 0x8, UPT ;  /* 0x000000080600788c */ /* 0x000fc8000bf05270 */
[----:B------:R-:W-:Y:S02]  /*26c0*/  USEL UR7, URZ, 0x1, UP0 ;  /* 0x00000001ff077887 */ /* 0x000fe40008000000 */
[----:B------:R-:W-:-:S04]  /*26d0*/  USEL UR6, UR6, URZ, UP0 ;  /* 0x000000ff06067287 */ /* 0x000fc80008000000 */
[----:B------:R-:W-:Y:S01]  /*26e0*/  ULEA UR5, UR6, UR4, 0x3 ;  /* 0x0000000406057291 */ /* 0x000fe2000f8e18ff */
[----:B------:R-:W-:-:S04]  /*26f0*/  LOP3.LUT R2, R15, UR7, RZ, 0x3c, !PT ;  /* 0x000000070f027c12 */ /* 0x000fc8000f8e3cff */
[----:B-1----:R-:W-:-:S04]  /*2700*/  SHF.L.U32 R3, R2, 0x1f, RZ ;  /* 0x0000001f02037819 */ /* 0x002fc800000006ff */
[----:B------:R-:W1:Y:S02]  /*2710*/  SYNCS.PHASECHK.TRANS64.TRYWAIT P0, [UR5], R3 ;  /* 0x00000003ff0075a7 */ /* 0x000e640008001105 */
[----:B-1----:R-:W-:Y:S05]  /*2720*/  @!P0 BRA `(.L_x_44) ;  /* 0x0000006400c48947 */ /* 0x002fea0003800000 */
.L_x_135:
        /* <DEDUP_REMOVED lines=9> */
.L_x_137:
        /* <DEDUP_REMOVED lines=9> */
.L_x_139:
        /* <DEDUP_REMOVED lines=9> */
.L_x_141:
        /* <DEDUP_REMOVED lines=9> */
.L_x_143:
        /* <DEDUP_REMOVED lines=9> */
.L_x_145:
[----:B------:R-:W-:-:S04]  /*2a00*/  UIADD3 UR6, UPT, UPT, UR6, 0x1, URZ ;  /* 0x0000000106067890 */ /* 0x000fc8000fffe0ff */
[----:B------:R-:W-:-:S04]  /*2a10*/  UISETP.NE.AND UP0, UPT, UR6, 0x8, UPT ;  /* 0x000000080600788c */ /* 0x000fc8000bf05270 */
[----:B------:R-:W-:Y:S02]  /*2a20*/  USEL UR5, URZ, 0x1, UP0 ;  /* 0x00000001ff057887 */ /* 0x000fe40008000000 */
[----:B------:R-:W-:-:S04]  /*2a30*/  USEL UR6, UR6, URZ, UP0 ;  /* 0x000000ff06067287 */ /* 0x000fc80008000000 */
[----:B------:R-:W-:Y:S01]  /*2a40*/  ULEA UR6, UR6, UR4, 0x3 ;  /* 0x0000000406067291 */ /* 0x000fe2000f8e18ff */
[----:B-1----:R-:W-:-:S04]  /*2a50*/  LOP3.LUT R3, R2, UR5, RZ, 0x3c, !PT ;  /* 0x0000000502037c12 */ /* 0x002fc8000f8e3cff */
[----:B------:R-:W-:Y:S01]  /*2a60*/  SHF.L.U32 R3, R3, 0x1f, RZ ;  /* 0x0000001f03037819 */ /* 0x000fe200000006ff */
[----:B---3--:R-:W-:-:S07]  /*2a70*/  IMAD.U32 R0, RZ, RZ, UR6 ;  /* 0x00000006ff007e24 */ /* 0x008fce000f8e00ff */
.L_x_50:
[----:B-1----:R1:W2:Y:S02]  /*2a80*/  SYNCS.PHASECHK.TRANS64.TRYWAIT P0, [R0+URZ], R3 ;  /* 0x00000003000075a7 */ /* 0x0022a400080011ff */
[----:B--2---:R-:W-:Y:S05]  /*2a90*/  @!P0 NANOSLEEP.SYNCS 0x989680 ;  /* 0x009896800000895d */ /* 0x004fea0003900000 */
[----:B------:R-:W2:Y:S02]  /*2aa0*/  @!P0 SYNCS.PHASECHK.TRANS64 P0, [R0+URZ], R3 ;  /* 0x00000003000085a7 */ /* 0x000ea400080010ff */
[----:B--2---:R-:W-:Y:S05]  /*2ab0*/  @P0 EXIT ;  /* 0x000000000000094d */ /* 0x004fea0003800000 */
[----:B------:R-:W-:Y:S05]  /*2ac0*/  BRA `(.L_x_50) ;  /* 0xfffffffc00ec7947 */ /* 0x000fea000383ffff */
.L_x_22:
[----:B------:R-:W-:-:S04]  /*2ad0*/  UISETP.NE.AND UP1, UPT, UR37, URZ, UPT ;  /* 0x000000ff2500728c */ /* 0x000fc8000bf25270 */
[----:B------:R-:W-:-:S09]  /*2ae0*/  UISETP.NE.OR UP1, UPT, UR10, 0x1, UP1 ;  /* 0x000000010a00788c */ /* 0x000fd20008f25670 */
[----:B------:R-:W-:Y:S05]  /*2af0*/  BRA.U UP1, `(.L_x_51) ;  /* 0x00000005014c7547 */ /* 0x000fea000b800000 */
[----:B------:R-:W-:Y:S01]  /*2b00*/  HFMA2 R11, -RZ, RZ, 0, 0 ;  /* 0x00000000ff0b7431 */ /* 0x000fe200000001ff */
[----:B------:R-:W-:Y:S01]  /*2b10*/  ISETP.GE.U32.AND P2, PT, R10, 0x2, PT ;  /* 0x000000020a00780c */ /* 0x000fe20003f46070 */
[----:B------:R-:W-:Y:S01]  /*2b20*/  IMAD.MOV.U32 R12, RZ, RZ, 0x1 ;  /* 0x00000001ff0c7424 */ /* 0x000fe200078e00ff */
[----:B------:R-:W-:Y:S01]  /*2b30*/  CS2R R8, SRZ ;  /* 0x0000000000087805 */ /* 0x000fe2000001ff00 */
[----:B------:R-:W-:Y:S01]  /*2b40*/  IMAD.MOV.U32 R3, RZ, RZ, RZ ;  /* 0x000000ffff037224 */ /* 0x000fe200078e00ff */
[----:B------:R-:W-:Y:S01]  /*2b50*/  UMOV UR4, 0x400 ;  /* 0x0000040000047882 */ /* 0x000fe20000000000 */
[----:B------:R-:W-:Y:S01]  /*2b60*/  UMOV UR6, URZ ;  /* 0x000000ff00067c82 */ /* 0x000fe20008000000 */
[----:B------:R-:W-:-:S12]  /*2b70*/  ULEA UR37, UR37, UR4, 0x18 ;  /* 0x0000000425257291 */ /* 0x000fd8000f8ec0ff */
.L_x_55:
[----:B------:R-:W-:Y:S02]  /*2b80*/  LEA R0, R3, UR37, 0x3 ;  /* 0x0000002503007c11 */ /* 0x000fe4000f8e18ff */
[----:B------:R-:W-:-:S03]  /*2b90*/  SHF.L.U32 R5, R8, 0x1f, RZ ;  /* 0x0000001f08057819 */ /* 0x000fc600000006ff */
[----:B------:R-:W-:Y:S01]  /*2ba0*/  VIADD R4, R0, 0x120 ;  /* 0x0000012000047836 */ /* 0x000fe20000000000 */
[----:B------:R-:W1:Y:S02]  /*2bb0*/  SYNCS.PHASECHK.TRANS64.TRYWAIT P0, [R0+URZ+0x110], R5 ;  /* 0x00011005000075a7 */ /* 0x000e6400080011ff */
[----:B-1----:R-:W-:Y:S05]  /*2bc0*/  @!P0 BRA `(.L_x_52) ;  /* 0x00000064002c8947 */ /* 0x002fea0003800000 */
.L_x_146:
[----:B------:R-:W-:Y:S01]  /*2bd0*/  ULEA UR5, UR6, UR37, 0x3 ;  /* 0x0000002506057291 */ /* 0x000fe2000f8e18ff */
[----:B------:R-:W-:Y:S01]  /*2be0*/  PRMT R4, RZ, 0x654, R4 ;  /* 0x00000654ff047816 */ /* 0x000fe20000000004 */
[----:B-1----:R-:W-:Y:S01]  /*2bf0*/  @!P2 IMAD.MOV.U32 R5, RZ, RZ, 0x10 ;  /* 0x00000010ff05a424 */ /* 0x002fe200078e00ff */
[----:B------:R-:W-:Y:S01]  /*2c00*/  SHF.L.U32 R7, R12, 0x1f, RZ ;  /* 0x0000001f0c077819 */ /* 0x000fe200000006ff */
[----:B------:R-:W-:Y:S01]  /*2c10*/  UIADD3 UR4, UPT, UPT, UR5, 0xb0, URZ ;  /* 0x000000b005047890 */ /* 0x000fe2000fffe0ff */
[----:B------:R1:W-:Y:S05]  /*2c20*/  SYNCS.ARRIVE.TRANS64.RED.A1T0 RZ, [R4+URZ], RZ ;  /* 0x000000ff04ff79a7 */ /* 0x0003ea00081004ff */
[----:B------:R-:W-:Y:S01]  /*2c30*/  IMAD.U32 R13, RZ, RZ, UR4 ;  /* 0x00000004ff0d7e24 */ /* 0x000fe2000f8e00ff */
[----:B------:R-:W2:Y:S04]  /*2c40*/  SYNCS.PHASECHK.TRANS64.TRYWAIT P0, [UR5+0xc0], R7 ;  /* 0x0000c007ff0075a7 */ /* 0x000ea80008001105 */
[----:B------:R-:W-:Y:S01]  /*2c50*/  PRMT R13, R10, 0x654, R13 ;  /* 0x000006540a0d7816 */ /* 0x000fe2000000000d */
[----:B-12---:R-:W-:Y:S06]  /*2c60*/  @!P0 BRA `(.L_x_53) ;  /* 0x0000006400188947 */ /* 0x006fec0003800000 */
.L_x_148:
[----:B------:R-:W-:Y:S01]  /*2c70*/  ULEA UR4, UR6, UR37, 0x4 ;  /* 0x0000002506047291 */ /* 0x000fe2000f8e20ff */
[----:B------:R-:W-:Y:S01]  /*2c80*/  SEL R2, R13, R2, !P2 ;  /* 0x000000020d027207 */ /* 0x000fe20005000000 */
[----:B------:R-:W-:Y:S01]  /*2c90*/  UIADD3 UR5, UPT, UPT, UR5, 0xb0, URZ ;  /* 0x000000b005057890 */ /* 0x000fe2000fffe0ff */
[----:B-1----:R-:W-:Y:S01]  /*2ca0*/  LEA R0, R11, UR37, 0x3 ;  /* 0x000000250b007c11 */ /* 0x002fe2000f8e18ff */
[----:B------:R-:W-:Y:S01]  /*2cb0*/  UIADD3 UR4, UPT, UPT, UR4, 0x140, URZ ;  /* 0x0000014004047890 */ /* 0x000fe2000fffe0ff */
[----:B------:R1:W-:Y:S01]  /*2cc0*/  @!P2 SYNCS.ARRIVE.TRANS64.RED RZ, [R2+URZ], R5 ;  /* 0x0000000502ffa9a7 */ /* 0x0003e200080004ff */
[----:B------:R-:W-:Y:S01]  /*2cd0*/  UIADD3 UR6, UPT, UPT, UR6, 0x1, URZ ;  /* 0x0000000106067890 */ /* 0x000fe2000fffe0ff */
[----:B------:R-:W-:-:S03]  /*2ce0*/  VIADD R3, R3, 0x1 ;  /* 0x0000000103037836 */ /* 0x000fc60000000000 */
[----:B------:R-:W-:Y:S02]  /*2cf0*/  UISETP.NE.AND UP0, UPT, UR6, 0x2, UPT ;  /* 0x000000020600788c */ /* 0x000fe4000bf05270 */
[----:B------:R-:W-:Y:S01]  /*2d00*/  ISETP.NE.AND P0, PT, R3, 0x2, PT ;  /* 0x000000020300780c */ /* 0x000fe20003f05270 */
[----:B------:R-:W-:Y:S06]  /*2d10*/  UGETNEXTWORKID.BROADCAST [UR4], [UR5] ;  /* 0x00000000040073ca */ /* 0x000fec0008000100 */
[----:B------:R-:W-:Y:S02]  /*2d20*/  USEL UR4, URZ, 0x1, UP0 ;  /* 0x00000001ff047887 */ /* 0x000fe40008000000 */
[----:B------:R-:W-:-:S04]  /*2d30*/  USEL UR6, UR6, URZ, UP0 ;  /* 0x000000ff06067287 */ /* 0x000fc80008000000 */
[----:B------:R-:W-:Y:S02]  /*2d40*/  LOP3.LUT R12, R12, UR4, RZ, 0x3c, !PT ;  /* 0x000000040c0c7c12 */ /* 0x000fe4000f8e3cff */
[----:B-1----:R-:W-:-:S04]  /*2d50*/  SHF.L.U32 R5, R9, 0x1f, RZ ;  /* 0x0000001f09057819 */ /* 0x002fc800000006ff */
[----:B------:R-:W1:Y:S02]  /*2d60*/  SYNCS.PHASECHK.TRANS64.TRYWAIT P1, [R0+URZ+0xb0], R5 ;  /* 0x0000b005000075a7 */ /* 0x000e6400080211ff */
[----:B-1----:R-:W-:Y:S05]  /*2d70*/  @!P1 BRA `(.L_x_54) ;  /* 0x0000006000ec9947 */ /* 0x002fea0003800000 */
.L_x_149:
[----:B------:R-:W-:Y:S01]  /*2d80*/  LEA R4, R11, UR37, 0x4 ;  /* 0x000000250b047c11 */ /* 0x000fe2000f8e20ff */
[----:B-1----:R-:W-:Y:S01]  /*2d90*/  VIADD R0, R0, 0xc0 ;  /* 0x000000c000007836 */ /* 0x002fe20000000000 */
[----:B------:R-:W-:Y:S01]  /*2da0*/  SEL R3, R3, RZ, P0 ;  /* 0x000000ff03037207 */ /* 0x000fe20000000000 */
[----:B------:R-:W-:-:S03]  /*2db0*/  VIADD R11, R11, 0x1 ;  /* 0x000000010b0b7836 */ /* 0x000fc60000000000 */
[----:B------:R-:W1:Y:S01]  /*2dc0*/  LDS.128 R4, [R4+0x140] ;  /* 0x0001400004047984 */ /* 0x000e620000000c00 */
[----:B------:R-:W-:Y:S02]  /*2dd0*/  PRMT R0, RZ, 0x654, R0 ;  /* 0x00000654ff007816 */ /* 0x000fe40000000000 */
[C---:B------:R-:W-:Y:S01]  /*2de0*/  ISETP.NE.AND P1, PT, R11.reuse, 0x2, PT ;  /* 0x000000020b00780c */ /* 0x040fe20003f25270 */
[----:B------:R-:W-:Y:S01]  /*2df0*/  @!PT LDS RZ, [RZ] ;  /* 0x00000000fffff984 */ /* 0x000fe20000000800 */
[----:B------:R-:W-:Y:S01]  /*2e00*/  @!PT LDS RZ, [RZ] ;  /* 0x00000000fffff984 */ /* 0x000fe20000000800 */
[----:B------:R-:W-:Y:S01]  /*2e10*/  @!PT LDS RZ, [RZ] ;  /* 0x00000000fffff984 */ /* 0x000fe20000000800 */
[----:B------:R-:W-:Y:S01]  /*2e20*/  @!PT LDS RZ, [RZ] ;  /* 0x00000000fffff984 */ /* 0x000fe20000000800 */
[----:B------:R2:W-:Y:S06]  /*2e30*/  MEMBAR.ALL.CTA ;  /* 0x0000000000007992 */ /* 0x0005ec0000008000 */
[----:B--2---:R-:W2:Y:S01]  /*2e40*/  FENCE.VIEW.ASYNC.S ;  /* 0x00000000000073c6 */ /* 0x004ea20000000000 */
[----:B------:R-:W-:Y:S01]  /*2e50*/  SEL R11, R11, RZ, P1 ;  /* 0x000000ff0b0b7207 */ /* 0x000fe20000800000 */
[----:B--2---:R2:W-:Y:S01]  /*2e60*/  SYNCS.ARRIVE.TRANS64.RED.A1T0 RZ, [R0+URZ], RZ ;  /* 0x000000ff00ff79a7 */ /* 0x0045e200081004ff */
[----:B-1----:R-:W-:-:S02]  /*2e70*/  LOP3.LUT P3, RZ, R6, 0x1, RZ, 0xc0, !PT ;  /* 0x0000000106ff7812 */ /* 0x002fc4000786c0ff */
[----:B------:R-:W-:-:S04]  /*2e80*/  SEL R5, RZ, 0x1, P0 ;  /* 0x00000001ff057807 */ /* 0x000fc80000000000 */
[----:B------:R-:W-:Y:S02]  /*2e90*/  LOP3.LUT R8, R8, R5, RZ, 0x3c, !PT ;  /* 0x0000000508087212 */ /* 0x000fe400078e3cff */
[----:B--2---:R-:W-:-:S04]  /*2ea0*/  SEL R0, RZ, 0x1, P1 ;  /* 0x00000001ff007807 */ /* 0x004fc80000800000 */
[----:B------:R-:W-:Y:S01]  /*2eb0*/  LOP3.LUT R9, R9, R0, RZ, 0x3c, !PT ;  /* 0x0000000009097212 */ /* 0x000fe200078e3cff */
[----:B------:R-:W-:Y:S06]  /*2ec0*/  @P3 BRA `(.L_x_55) ;  /* 0xfffffffc002c3947 */ /* 0x000fec000383ffff */
[----:B------:R-:W-:Y:S01]  /*2ed0*/  ULEA UR5, UR6, UR37, 0x3 ;  /* 0x0000002506057291 */ /* 0x000fe2000f8e18ff */
[----:B------:R-:W-:-:S08]  /*2ee0*/  SHF.L.U32 R3, R12, 0x1f, RZ ;  /* 0x0000001f0c037819 */ /* 0x000fd000000006ff */
[----:B------:R-:W1:Y:S02]  /*2ef0*/  SYNCS.PHASECHK.TRANS64 P0, [UR5+0xc0], R3 ;  /* 0x0000c003ff0075a7 */ /* 0x000e640008001005 */
[----:B-1----:R-:W-:Y:S05]  /*2f00*/  @P0 BRA `(.L_x_56) ;  /* 0x0000000000080947 */ /* 0x002fea0003800000 */
[----:B------:R-:W1:Y:S02]  /*2f10*/  SYNCS.PHASECHK.TRANS64.TRYWAIT P0, [UR5+0xc0], R3 ;  /* 0x0000c003ff0075a7 */ /* 0x000e640008001105 */
[----:B-1----:R-:W-:Y:S05]  /*2f20*/  @!P0 BRA `(.L_x_57) ;  /* 0x0000006000948947 */ /* 0x002fea0003800000 */
.L_x_56:
[----:B------:R-:W-:-:S04]  /*2f30*/  UIADD3 UR4, UPT, UPT, UR6, 0x1, URZ ;  /* 0x0000000106047890 */ /* 0x000fc8000fffe0ff */
[----:B------:R-:W-:-:S04]  /*2f40*/  UISETP.NE.AND UP0, UPT, UR4, 0x2, UPT ;  /* 0x000000020400788c */ /* 0x000fc8000bf05270 */
[----:B------:R-:W-:Y:S02]  /*2f50*/  USEL UR7, URZ, 0x1, UP0 ;  /* 0x00000001ff077887 */ /* 0x000fe40008000000 */
[----:B------:R-:W-:-:S04]  /*2f60*/  USEL UR4, UR4, URZ, UP0 ;  /* 0x000000ff04047287 */ /* 0x000fc80008000000 */
[----:B------:R-:W-:Y:S01]  /*2f70*/  ULEA UR4, UR4, UR37, 0x3 ;  /* 0x0000002504047291 */ /* 0x000fe2000f8e18ff */
[----:B-1----:R-:W-:-:S04]  /*2f80*/  LOP3.LUT R3, R12, UR7, RZ, 0x3c, !PT ;  /* 0x000000070c037c12 */ /* 0x002fc8000f8e3cff */
[----:B------:R-:W-:-:S04]  /*2f90*/  SHF.L.U32 R0, R3, 0x1f, RZ ;  /* 0x0000001f03007819 */ /* 0x000fc800000006ff */
[----:B------:R-:W1:Y:S02]  /*2fa0*/  SYNCS.PHASECHK.TRANS64 P0, [UR4+0xc0], R0 ;  /* 0x0000c000ff0075a7 */ /* 0x000e640008001004 */
[----:B-1----:R-:W-:Y:S05]  /*2fb0*/  @P0 EXIT ;  /* 0x000000000000094d */ /* 0x002fea0003800000 */
[----:B------:R-:W-:Y:S02]  /*2fc0*/  SHF.L.U32 R3, R3, 0x1f, RZ ;  /* 0x0000001f03037819 */ /* 0x000fe400000006ff */
[----:B------:R-:W-:-:S07]  /*2fd0*/  MOV R0, UR4 ;  /* 0x0000000400007c02 */ /* 0x000fce0008000f00 */
.L_x_58:
[----:B-1----:R1:W2:Y:S02]  /*2fe0*/  SYNCS.PHASECHK.TRANS64.TRYWAIT P0, [R0+URZ+0xc0], R3 ;  /* 0x0000c003000075a7 */ /* 0x0022a400080011ff */
[----:B--2---:R-:W-:Y:S05]  /*2ff0*/  @!P0 NANOSLEEP.SYNCS 0x989680 ;  /* 0x009896800000895d */ /* 0x004fea0003900000 */
[----:B------:R-:W2:Y:S02]  /*3000*/  @!P0 SYNCS.PHASECHK.TRANS64 P0, [R0+URZ+0xc0], R3 ;  /* 0x0000c003000085a7 */ /* 0x000ea400080010ff */
[----:B--2---:R-:W-:Y:S05]  /*3010*/  @P0 EXIT ;  /* 0x000000000000094d */ /* 0x004fea0003800000 */
[----:B------:R-:W-:Y:S05]  /*3020*/  BRA `(.L_x_58) ;  /* 0xfffffffc00ec7947 */ /* 0x000fea000383ffff */
.L_x_51:
[----:B------:R-:W-:Y:S05]  /*3030*/  BRA.U UP4, `(.L_x_59) ;  /* 0x0000001104d87547 */ /* 0x000fea000b800000 */
[----:B------:R-:W-:Y:S01]  /*3040*/  UMOV UR6, 0x40 ;  /* 0x0000004000067882 */ /* 0x000fe20000000000 */
[----:B------:R-:W-:Y:S01]  /*3050*/  NOP ;  /* 0x0000000000007918 */ /* 0x000fe20000000000 */
[----:B------:R-:W-:Y:S01]  /*3060*/  ULEA UR6, UR37, UR6, 0x18 ;  /* 0x0000000625067291 */ /* 0x000fe2000f8ec0ff */
[----:B------:R-:W-:Y:S02]  /*3070*/  UMOV UR7, 0x400 ;  /* 0x0000040000077882 */ /* 0x000fe40000000000 */
[----:B------:R-:W-:-:S06]  /*3080*/  ULEA UR37, UR37, UR7, 0x18 ;  /* 0x0000000725257291 */ /* 0x000fcc000f8ec0ff */
[----:B------:R-:W1:Y:S02]  /*3090*/  LDS.U8 R2, [UR6+0x1c] ;  /* 0x00001c06ff027984 */ /* 0x000e640008000000 */
[----:B-1----:R-:W-:-:S13]  /*30a0*/  ISETP.NE.AND P0, PT, R2, RZ, PT ;  /* 0x000000ff0200720c */ /* 0x002fda0003f05270 */
[----:B------:R-:W-:Y:S05]  /*30b0*/  @P0 BRA `(.L_x_60) ;  /* 0x0000000400080947 */ /* 0x000fea0003800000 */
[----:B------:R-:W-:Y:S02]  /*30c0*/  UISETP.NE.U32.AND UP0, UPT, UR5, 0x1, UPT ;  /* 0x000000010500788c */ /* 0x000fe4000bf05070 */
[----:B------:R-:W-:-:S07]  /*30d0*/  UIADD3 UR8, UPT, UPT, UR6, 0x8, URZ ;  /* 0x0000000806087890 */ /* 0x000fce000fffe0ff */
[----:B------:R-:W-:Y:S05]  /*30e0*/  BRA.U !UP0, `(.L_x_61) ;  /* 0x00000001089c7547 */ /* 0x000fea000b800000 */
[----:B------:R-:W-:Y:S01]  /*30f0*/  ELECT P0, URZ, PT ;  /* 0x0000000000ff782f */ /* 0x000fe20003800000 */
[----:B------:R-:W-:-:S12]  /*3100*/  BSSY B0, `(.L_x_61) ;  /* 0x0000025000007945 */ /* 0x000fd80003800000 */
[----:B------:R-:W-:Y:S05]  /*3110*/  @!P0 BRA `(.L_x_62) ;  /* 0x00000000008c8947 */ /* 0x000fea0003800000 */
[----:B------:R-:W-:-:S05]  /*3120*/  UMOV UR7, 0x10 ;  /* 0x0000001000077882 */ /* 0x000fca0000000000 */
[----:B------:R-:W-:Y:S04]  /*3130*/  DEPBAR.LE SB1, 0x36 ;  /* 0x00009d800000791a */ /* 0x000fe80000000000 */
[----:B------:R-:W1:Y:S02]  /*3140*/  UTCATOMSWS.2CTA.FIND_AND_SET.ALIGN UP1, UR7, UR7 ;  /* 0x00000007000775e3 */ /* 0x000e640008220800 */
[----:B-1----:R-:W-:Y:S01]  /*3150*/  MOV R11, UR7 ;  /* 0x00000007000b7c02 */ /* 0x002fe20008000f00 */
[----:B------:R-:W-:Y:S06]  /*3160*/  BRA.U UP1, `(.L_x_63) ;  /* 0x0000000101187547 */ /* 0x000fec000b800000 */
.L_x_64:
[----:B------:R-:W-:Y:S05]  /*3170*/  NANOSLEEP 0x64 ;  /* 0x000000640000795d */ /* 0x000fea0003800000 */
[----:B------:R-:W-:-:S05]  /*3180*/  UMOV UR7, 0x10 ;  /* 0x0000001000077882 */ /* 0x000fca0000000000 */
[----:B------:R-:W-:Y:S04]  /*3190*/  DEPBAR.LE SB1, 0x36 ;  /* 0x00009d800000791a */ /* 0x000fe80000000000 */
[----:B------:R-:W1:Y:S02]  /*31a0*/  UTCATOMSWS.2CTA.FIND_AND_SET.ALIGN UP1, UR7, UR7 ;  /* 0x00000007000775e3 */ /* 0x000e640008220800 */
[----:B-1----:R-:W-:Y:S01]  /*31b0*/  MOV R11, UR7 ;  /* 0x00000007000b7c02 */ /* 0x002fe20008000f00 */
[----:B------:R-:W-:Y:S05]  /*31c0*/  BRA.U !UP1, `(.L_x_64) ;  /* 0xfffffffd09e87547 */ /* 0x000fea000b83ffff */
.L_x_63:
[----:B------:R-:W1:Y:S01]  /*31d0*/  LDS R5, [UR6+0x10] ;  /* 0x00001006ff057984 */ /* 0x000e620008000800 */
[----:B------:R-:W-:Y:S01]  /*31e0*/  IMAD.U32 R3, RZ, RZ, UR37 ;  /* 0x00000025ff037e24 */ /* 0x000fe2000f8e00ff */
[----:B------:R-:W-:-:S03]  /*31f0*/  MOV R2, UR4 ;  /* 0x0000000400027c02 */ /* 0x000fc60008000f00 */
[----:B------:R-:W-:Y:S01]  /*3200*/  VIADD R3, R3, 0x160 ;  /* 0x0000016003037836 */ /* 0x000fe20000000000 */
[----:B-1----:R-:W-:-:S04]  /*3210*/  SHF.L.U32 R5, R5, 0x1f, RZ ;  /* 0x0000001f05057819 */ /* 0x002fc800000006ff */
[----:B------:R-:W1:Y:S02]  /*3220*/  SYNCS.PHASECHK.TRANS64.TRYWAIT P0, [UR6+0x8], R5 ;  /* 0x00000805ff0075a7 */ /* 0x000e640008001106 */
[----:B-1----:R-:W-:Y:S05]  /*3230*/  @P0 BRA `(.L_x_65) ;  /* 0x0000000000080947 */ /* 0x002fea0003800000 */
[----:B------:R-:W1:Y:S02]  /*3240*/  SYNCS.PHASECHK.TRANS64.TRYWAIT P0, [UR6+0x8], R5 ;  /* 0x00000805ff0075a7 */ /* 0x000e640008001106 */
[----:B-1----:R-:W-:Y:S05]  /*3250*/  @!P0 BRA `(.L_x_66) ;  /* 0x0000005c00e08947 */ /* 0x002fea0003800000 */
.L_x_65:
[----:B-1----:R-:W-:Y:S01]  /*3260*/  HFMA2 R4, -RZ, RZ, 0, 5.9604644775390625e-08 ;  /* 0x00000001ff047431 */ /* 0x002fe200000001ff */
[----:B------:R-:W-:Y:S01]  /*3270*/  UPRMT UR7, UR4, 0x654, UR8 ;  /* 0x0000065404077896 */ /* 0x000fe20008000008 */
[----:B------:R-:W-:Y:S01]  /*3280*/  IMAD.MOV.U32 R6, RZ, RZ, 0xffff ;  /* 0x0000ffffff067424 */ /* 0x000fe200078e00ff */
[----:B------:R-:W-:Y:S01]  /*3290*/  PRMT R2, R2, 0x654, R3 ;  /* 0x0000065402027816 */ /* 0x000fe20000000003 */
[----:B------:R-:W-:Y:S02]  /*32a0*/  IMAD.MOV.U32 R5, RZ, RZ, 0x4 ;  /* 0x00000004ff057424 */ /* 0x000fe400078e00ff */
[----:B------:R-:W-:Y:S01]  /*32b0*/  IMAD.SHL.U32 R9, R11, 0x20, RZ ;  /* 0x000000200b097824 */ /* 0x000fe200078e00ff */
[----:B------:R-:W-:Y:S02]  /*32c0*/  MOV R3, UR7 ;  /* 0x0000000700037c02 */ /* 0x000fe40008000f00 */
[-C--:B------:R-:W-:Y:S01]  /*32d0*/  SHF.L.U32 R7, R6, R11.reuse, RZ ;  /* 0x0000000b06077219 */ /* 0x080fe200000006ff */
[----:B------:R1:W-:Y:S01]  /*32e0*/  SYNCS.ARRIVE.TRANS64.RED RZ, [UR7], R5 ;  /* 0x00000005ffff79a7 */ /* 0x0003e20008000407 */
[----:B------:R-:W-:Y:S01]  /*32f0*/  SHF.L.U32 R6, R4, R11, RZ ;  /* 0x0000000b04067219 */ /* 0x000fe200000006ff */
[----:B------:R1:W-:Y:S04]  /*3300*/  STS [UR37+0x160], R9 ;  /* 0x00016009ff007988 */ /* 0x0003e80008000825 */
[----:B------:R1:W-:Y:S04]  /*3310*/  STAS [R2.64], R11 ;  /* 0x0000000b02007dbd */ /* 0x0003e8000c0008ff */
[----:B------:R1:W-:Y:S04]  /*3320*/  ATOMS.OR RZ, [UR6+0x14], R7 ;  /* 0x00001407ffff798c */ /* 0x0003e8000b000006 */
[----:B------:R1:W-:Y:S04]  /*3330*/  ATOMS.OR RZ, [UR6+0x18], R6 ;  /* 0x00001806ffff798c */ /* 0x0003e8000b000006 */
[----:B------:R1:W-:Y:S02]  /*3340*/  ATOMS.XOR RZ, [UR6+0x10], R4 ;  /* 0x00001004ffff798c */ /* 0x0003e4000b800006 */
.L_x_62:
[----:B------:R-:W-:Y:S05]  /*3350*/  BSYNC B0 ;  /* 0x0000000000007941 */ /* 0x000fea0003800000 */
.L_x_61:
[----:B------:R-:W-:Y:S05]  /*3360*/  BRA.U UP0, `(.L_x_67) ;  /* 0x00000001006c7547 */ /* 0x000fea000b800000 */
[----:B------:R-:W-:-:S03]  /*3370*/  UMOV UR7, 0xffffffff ;  /* 0xffffffff00077882 */ /* 0x000fc60000000000 */
[----:B------:R-:W-:Y:S05]  /*3380*/  BRA.DIV UR7, `(.L_x_68) ;  /* 0x0000005e07ac7947 */ /* 0x000fea000b800000 */
[----:B------:R-:W-:-:S13]  /*3390*/  ELECT P6, URZ, PT ;  /* 0x0000000000ff782f */ /* 0x000fda00038c0000 */
.L_x_153:
[----:B------:R-:W-:Y:S05]  /*33a0*/  @!P6 BRA `(.L_x_67) ;  /* 0x00000000005ce947 */ /* 0x000fea0003800000 */
[----:B-1----:R-:W1:Y:S02]  /*33b0*/  LDS R3, [UR6+0x10] ;  /* 0x00001006ff037984 */ /* 0x002e640008000800 */
[----:B-1----:R-:W-:-:S04]  /*33c0*/  SHF.L.U32 R3, R3, 0x1f, RZ ;  /* 0x0000001f03037819 */ /* 0x002fc800000006ff */
[----:B------:R-:W1:Y:S02]  /*33d0*/  SYNCS.PHASECHK.TRANS64.TRYWAIT P0, [UR6+0x8], R3 ;  /* 0x00000803ff0075a7 */ /* 0x000e640008001106 */
[----:B-1----:R-:W-:Y:S05]  /*33e0*/  @P0 BRA `(.L_x_69) ;  /* 0x0000000000080947 */ /* 0x002fea0003800000 */
[----:B------:R-:W1:Y:S02]  /*33f0*/  SYNCS.PHASECHK.TRANS64.TRYWAIT P0, [UR6+0x8], R3 ;  /* 0x00000803ff0075a7 */ /* 0x000e640008001106 */
[----:B-1----:R-:W-:Y:S05]  /*3400*/  @!P0 BRA `(.L_x_70) ;  /* 0x0000005c00ac8947 */ /* 0x002fea0003800000 */
.L_x_69:
[----:B------:R-:W2:Y:S01]  /*3410*/  LDS R5, [UR37+0x160] ;  /* 0x00016025ff057984 */ /* 0x000ea20008000800 */
[----:B-1----:R-:W-:Y:S02]  /*3420*/  HFMA2 R2, -RZ, RZ, 0, 5.9604644775390625e-08 ;  /* 0x00000001ff027431 */ /* 0x002fe400000001ff */
[----:B------:R-:W-:Y:S01]  /*3430*/  IMAD.MOV.U32 R3, RZ, RZ, 0xffff ;  /* 0x0000ffffff037424 */ /* 0x000fe200078e00ff */
[----:B------:R-:W-:Y:S01]  /*3440*/  UPRMT UR7, UR4, 0x654, UR8 ;  /* 0x0000065404077896 */ /* 0x000fe20008000008 */
[----:B--2---:R-:W-:-:S03]  /*3450*/  IMAD.SHL.U32 R4, R5, 0x20, RZ ;  /* 0x0000002005047824 */ /* 0x004fc600078e00ff */
[-C--:B------:R-:W-:Y:S02]  /*3460*/  SHF.L.U32 R3, R3, R5.reuse, RZ ;  /* 0x0000000503037219 */ /* 0x080fe400000006ff */
[----:B------:R-:W-:Y:S01]  /*3470*/  SHF.L.U32 R5, R2, R5, RZ ;  /* 0x0000000502057219 */ /* 0x000fe200000006ff */
[----:B------:R2:W-:Y:S04]  /*3480*/  STS [UR37+0x160], R4 ;  /* 0x00016004ff007988 */ /* 0x0005e80008000825 */
[----:B------:R2:W-:Y:S04]  /*3490*/  ATOMS.OR RZ, [UR6+0x14], R3 ;  /* 0x00001403ffff798c */ /* 0x0005e8000b000006 */
[----:B------:R2:W-:Y:S01]  /*34a0*/  ATOMS.OR RZ, [UR6+0x18], R5 ;  /* 0x00001805ffff798c */ /* 0x0005e2000b000006 */
[----:B------:R-:W-:Y:S03]  /*34b0*/  SYNCS.ARRIVE.TRANS64.RED.A1T0 RZ, [UR7], RZ ;  /* 0x000000ffffff79a7 */ /* 0x000fe60008100407 */
[----:B------:R2:W-:Y:S01]  /*34c0*/  ATOMS.XOR RZ, [UR6+0x10], R2 ;  /* 0x00001002ffff798c */ /* 0x0005e2000b800006 */
[----:B------:R-:W-:Y:S05]  /*34d0*/  BRA `(.L_x_67) ;  /* 0x0000000000107947 */ /* 0x000fea0003800000 */
.L_x_60:
[----:B------:R-:W-:-:S05]  /*34e0*/  MOV R2, 0xffffffff ;  /* 0xffffffff00027802 */ /* 0x000fca0000000f00 */
[----:B------:R1:W-:Y:S02]  /*34f0*/  STS [UR37+0x160], R2 ;  /* 0x00016002ff007988 */ /* 0x0003e40008000825 */
[----:B-1----:R-:W-:Y:S02]  /*3500*/  MOV R2, 0x3520 ;  /* 0x0000352000027802 */ /* 0x002fe40000000f00 */
[----:B-----5:R-:W-:Y:S05]  /*3510*/  CALL.REL.NOINC `($__internal_1_$__cuda_sm10x_tcgen05_guardrail_trap_phase_invalid_during_alloc) ;  /* 0x0000006000f47944 */ /* 0x020fea0003c00000 */
.L_x_67:
[----:B------:R-:W-:Y:S05]  /*3520*/  WARPSYNC.ALL ;  /* 0x0000000000007948 */ /* 0x000fea0003800000 */
[----:B------:R-:W3:Y:S01]  /*3530*/  S2UR UR7, SR_CgaCtaId ;  /* 0x00000000000779c3 */ /* 0x000ee20000008800 */
[----:B------:R-:W-:Y:S01]  /*3540*/  UMOV UR6, 0x400 ;  /* 0x0000040000067882 */ /* 0x000fe20000000000 */
[----:B------:R-:W-:-:S06]  /*3550*/  NOP ;  /* 0x0000000000007918 */ /* 0x000fcc0000000000 */
[----:B------:R-:W-:Y:S06]  /*3560*/  BAR.ARV 0x6, 0xa0 ;  /* 0x0182800000007b1d */ /* 0x000fec0000002000 */
[----:B------:R-:W4:Y:S01]  /*3570*/  LDCU UR8, c[0x0][0x38c] ;  /* 0x00007180ff0877ac */ /* 0x000f220008000800 */
[----:B------:R-:W-:Y:S01]  /*3580*/  LOP3.LUT R0, R0, 0xffff, RZ, 0xc0, !PT ;  /* 0x0000ffff00007812 */ /* 0x000fe200078ec0ff */
[----:B-1----:R-:W-:Y:S01]  /*3590*/  IMAD.MOV.U32 R9, RZ, RZ, 0x1 ;  /* 0x00000001ff097424 */ /* 0x002fe200078e00ff */
[----:B------:R-:W-:Y:S01]  /*35a0*/  LOP3.LUT R8, R8, 0xffff, RZ, 0xc0, !PT ;  /* 0x0000ffff08087812 */ /* 0x000fe200078ec0ff */
[----:B------:R-:W-:Y:S01]  /*35b0*/  UMOV UR19, URZ ;  /* 0x000000ff00137c82 */ /* 0x000fe20008000000 */
[----:B------:R-:W-:Y:S01]  /*35c0*/  R2UR UR11, R0 ;  /* 0x00000000000b72ca */ /* 0x000fe200000e0000 */
[----:B------:R-:W-:Y:S01]  /*35d0*/  UMOV UR18, URZ ;  /* 0x000000ff00127c82 */ /* 0x000fe20008000000 */
[----:B------:R-:W-:Y:S01]  /*35e0*/  R2UR UR12, R8 ;  /* 0x00000000080c72ca */ /* 0x000fe200000e0000 */
[----:B------:R-:W-:Y:S01]  /*35f0*/  IMAD.MOV.U32 R8, RZ, RZ, RZ ;  /* 0x000000ffff087224 */ /* 0x000fe200078e00ff */
[----:B------:R-:W-:Y:S01]  /*3600*/  UMOV UR17, URZ ;  /* 0x000000ff00117c82 */ /* 0x000fe20008000000 */
[----:B---3--:R-:W-:-:S02]  /*3610*/  ULEA UR7, UR7, UR6, 0x18 ;  /* 0x0000000607077291 */ /* 0x008fc4000f8ec0ff */
[----:B------:R-:W-:Y:S02]  /*3620*/  UISETP.NE.AND UP2, UPT, UR5, URZ, UPT ;  /* 0x000000ff0500728c */ /* 0x000fe4000bf45270 */
[----:B------:R-:W-:Y:S02]  /*3630*/  UIADD3 UR13, UPT, UPT, UR7, 0x8400, URZ ;  /* 0x00008400070d7890 */ /* 0x000fe4000fffe0ff */
[----:B------:R-:W-:Y:S02]  /*3640*/  UIADD3 UR14, UPT, UPT, UR7, 0x28400, URZ ;  /* 0x00028400070e7890 */ /* 0x000fe4000fffe0ff */
[----:B----4-:R-:W-:Y:S01]  /*3650*/  UIADD3 UR8, UPT, UPT, UR8, 0x7f, URZ ;  /* 0x0000007f08087890 */ /* 0x010fe2000fffe0ff */
[----:B--2---:R-:W1:Y:S01]  /*3660*/  LDS R2, [UR7+0x160] ;  /* 0x00016007ff027984 */ /* 0x004e620008000800 */
[----:B------:R-:W-:Y:S02]  /*3670*/  USHF.R.U32.HI UR13, URZ, 0x4, UR13 ;  /* 0x00000004ff0d7899 */ /* 0x000fe4000801160d */
[----:B------:R-:W-:-:S02]  /*3680*/  USHF.R.S32.HI UR6, URZ, 0x1f, UR8 ;  /* 0x0000001fff067899 */ /* 0x000fc40008011408 */
[----:B------:R-:W-:Y:S02]  /*3690*/  USHF.R.U32.HI UR14, URZ, 0x4, UR14 ;  /* 0x00000004ff0e7899 */ /* 0x000fe4000801160e */
[----:B------:R-:W-:Y:S02]  /*36a0*/  ULEA.HI UR6, UR6, UR8, URZ, 0x7 ;  /* 0x0000000806067291 */ /* 0x000fe4000f8f38ff */
[----:B------:R-:W-:Y:S02]  /*36b0*/  ULOP3.LUT UR13, UR13, 0x3fff, URZ, 0xc0, !UPT ;  /* 0x00003fff0d0d7892 */ /* 0x000fe4000f8ec0ff */
[----:B------:R-:W-:Y:S02]  /*36c0*/  USHF.R.S32.HI UR6, URZ, 0x7, UR6 ;  /* 0x00000007ff067899 */ /* 0x000fe40008011406 */
[----:B------:R-:W-:Y:S02]  /*36d0*/  ULOP3.LUT UR14, UR14, 0x3fff, URZ, 0xc0, !UPT ;  /* 0x00003fff0e0e7892 */ /* 0x000fe4000f8ec0ff */
[----:B------:R-:W-:Y:S01]  /*36e0*/  UISETP.LT.AND UP0, UPT, UR6, 0x1, UPT ;  /* 0x000000010600788c */ /* 0x000fe2000bf01270 */
[----:B------:R-:W-:Y:S01]  /*36f0*/  UMOV UR28, 0x0 ;  /* 0x00000000001c7882 */ /* 0x000fe20000000000 */
[----:B------:R-:W-:Y:S01]  /*3700*/  UMOV UR29, 0x10200490 ;  /* 0x10200490001d7882 */ /* 0x000fe20000000000 */
[----:B------:R-:W-:-:S02]  /*3710*/  ULOP3.LUT UR13, UR13, 0x10000, URZ, 0xfc, !UPT ;  /* 0x000100000d0d7892 */ /* 0x000fc4000f8efcff */
[----:B------:R-:W-:Y:S02]  /*3720*/  ULOP3.LUT UR14, UR14, 0x10000, URZ, 0xfc, !UPT ;  /* 0x000100000e0e7892 */ /* 0x000fe4000f8efcff */
[----:B------:R-:W-:Y:S01]  /*3730*/  USEL UR20, UR6, 0x1, !UP0 ;  /* 0x0000000106147887 */ /* 0x000fe2000c000000 */
[----:B------:R-:W-:Y:S01]  /*3740*/  UMOV UR26, 0x0 ;  /* 0x00000000001a7882 */ /* 0x000fe20000000000 */
[----:B------:R-:W-:Y:S01]  /*3750*/  UMOV UR27, 0x10200490 ;  /* 0x10200490001b7882 */ /* 0x000fe20000000000 */
[----:B------:R-:W-:Y:S01]  /*3760*/  UMOV UR24, 0x0 ;  /* 0x0000000000187882 */ /* 0x000fe20000000000 */
[----:B------:R-:W-:Y:S01]  /*3770*/  UMOV UR25, 0x10200490 ;  /* 0x1020049000197882 */ /* 0x000fe20000000000 */
[----:B------:R-:W-:Y:S01]  /*3780*/  UMOV UR22, 0x0 ;  /* 0x0000000000167882 */ /* 0x000fe20000000000 */
[----:B------:R-:W-:Y:S01]  /*3790*/  UMOV UR23, 0x10200490 ;  /* 0x1020049000177882 */ /* 0x000fe20000000000 */
[----:B-1----:R-:W-:Y:S02]  /*37a0*/  R2UR UR21, R2 ;  /* 0x00000000021572ca */ /* 0x002fe400000e0000 */
[----:B------:R-:W-:-:S13]  /*37b0*/  CS2R R2, SRZ ;  /* 0x0000000000027805 */ /* 0x000fda000001ff00 */
.L_x_78:
[C---:B------:R-:W-:Y:S02]  /*37c0*/  LEA R0, R8.reuse, UR7, 0x3 ;  /* 0x0000000708007c11 */ /* 0x040fe4000f8e18ff */
[----:B------:R-:W-:Y:S02]  /*37d0*/  SHF.L.U32 R5, R3, 0x1f, RZ ;  /* 0x0000001f03057819 */ /* 0x000fe400000006ff */
[----:B------:R-:W-:Y:S02]  /*37e0*/  LEA R4, R8, UR7, 0x4 ;  /* 0x0000000708047c11 */ /* 0x000fe4000f8e20ff */
[----:B------:R-:W1:Y:S02]  /*37f0*/  SYNCS.PHASECHK.TRANS64.TRYWAIT P0, [R0+URZ+0xb0], R5 ;  /* 0x0000b005000075a7 */ /* 0x000e6400080011ff */
[----:B-1-34-:R-:W-:Y:S05]  /*3800*/  @!P0 BRA `(.L_x_71) ;  /* 0x0000005800c48947 */ /* 0x01afea0003800000 */
.L_x_154:
[----:B-1----:R-:W1:Y:S01]  /*3810*/  LDS.128 R4, [R4+0x140] ;  /* 0x0001400004047984 */ /* 0x002e620000000c00 */
[----:B------:R-:W-:Y:S02]  /*3820*/  VIADD R0, R0, 0xc0 ;  /* 0x000000c000007836 */ /* 0x000fe40000000000 */
[----:B------:R-:W-:Y:S01]  /*3830*/  VIADD R8, R8, 0x1 ;  /* 0x0000000108087836 */ /* 0x000fe20000000000 */
[----:B------:R-:W-:Y:S01]  /*3840*/  @!PT LDS RZ, [RZ] ;  /* 0x00000000fffff984 */ /* 0x000fe20000000800 */
[----:B------:R-:W-:Y:S01]  /*3850*/  @!PT LDS RZ, [RZ] ;  /* 0x00000000fffff984 */ /* 0x000fe20000000800 */
[----:B------:R-:W-:Y:S01]  /*3860*/  @!PT LDS RZ, [RZ] ;  /* 0x00000000fffff984 */ /* 0x000fe20000000800 */
[----:B------:R-:W-:Y:S01]  /*3870*/  @!PT LDS RZ, [RZ] ;  /* 0x00000000fffff984 */ /* 0x000fe20000000800 */
[----:B------:R2:W-:Y:S06]  /*3880*/  MEMBAR.ALL.CTA ;  /* 0x0000000000007992 */ /* 0x0005ec0000008000 */
[----:B--2---:R-:W2:Y:S01]  /*3890*/  FENCE.VIEW.ASYNC.S ;  /* 0x00000000000073c6 */ /* 0x004ea20000000000 */
[----:B------:R-:W-:-:S04]  /*38a0*/  PRMT R0, RZ, 0x654, R0 ;  /* 0x00000654ff007816 */ /* 0x000fc80000000000 */
[----:B--2---:R2:W-:Y:S01]  /*38b0*/  SYNCS.ARRIVE.TRANS64.RED.A1T0 RZ, [R0+URZ], RZ ;  /* 0x000000ff00ff79a7 */ /* 0x0045e200081004ff */
[----:B-1----:R-:W-:Y:S01]  /*38c0*/  LOP3.LUT P1, RZ, R6, 0x1, RZ, 0xc0, !PT ;  /* 0x0000000106ff7812 */ /* 0x002fe2000782c0ff */
[----:B--2---:R-:W-:-:S12]  /*38d0*/  BRA.U UP2, `(.L_x_72) ;  /* 0x0000000502087547 */ /* 0x004fd8000b800000 */
[----:B------:R-:W1:Y:S01]  /*38e0*/  LDCU UR8, c[0x0][0x38c] ;  /* 0x00007180ff0877ac */ /* 0x000e620008000800 */
[----:B------:R-:W-:Y:S02]  /*38f0*/  PLOP3.LUT P2, PT, PT, PT, PT, 0x80, 0x8 ;  /* 0x000000000008781c */ /* 0x000fe40003f4f070 */
[----:B------:R-:W-:Y:S01]  /*3900*/  SHF.L.U32 R5, R9, 0x1f, RZ ;  /* 0x0000001f09057819 */ /* 0x000fe200000006ff */
[----:B------:R-:W-:Y:S02]  /*3910*/  ULEA UR9, UR19, UR7, 0x3 ;  /* 0x0000000713097291 */ /* 0x000fe4000f8e18ff */
[----:B------:R-:W-:Y:S02]  /*3920*/  ULEA UR10, UR19, UR21, 0x7 ;  /* 0x00000015130a7291 */ /* 0x000fe4000f8e38ff */
[----:B-1----:R-:W-:-:S06]  /*3930*/  UISETP.GE.AND UP0, UPT, UR8, 0x1, UPT ;  /* 0x000000010800788c */ /* 0x002fcc000bf06270 */
[----:B------:R-:W-:-:S05]  /*3940*/  PLOP3.LUT P0, PT, PT, PT, UP0, 0x80, 0x8 ;  /* 0x000000000008781c */ /* 0x000fca0003f0f008 */
[----:B------:R-:W-:-:S08]  /*3950*/  @UP0 ULEA UR8, UR18, UR7, 0x3 ;  /* 0x0000000712080291 */ /* 0x000fd0000f8e18ff */
[----:B------:R-:W-:-:S04]  /*3960*/  @P0 SHF.L.U32 R0, R2, 0x1f, RZ ;  /* 0x0000001f02000819 */ /* 0x000fc800000006ff */
[----:B------:R1:W2:Y:S01]  /*3970*/  @P0 SYNCS.PHASECHK.TRANS64.TRYWAIT P2, [UR8], R0 ;  /* 0x00000000ff0005a7 */ /* 0x0002a20008041108 */
[----:B------:R-:W3:Y:S02]  /*3980*/  SYNCS.PHASECHK.TRANS64.TRYWAIT P0, [UR9+0xf0], R5 ;  /* 0x0000f005ff0075a7 */ /* 0x000ee40008001109 */
[----:B-123--:R-:W-:Y:S05]  /*3990*/  @!P0 BRA `(.L_x_73) ;  /* 0x0000005800748947 */ /* 0x00efea0003800000 */
.L_x_156:
[----:B------:R-:W-:Y:S01]  /*39a0*/  UMOV UR16, UR17 ;  /* 0x0000001100107c82 */ /* 0x000fe20008000000 */
[----:B------:R-:W-:Y:S05]  /*39b0*/  BRA.U !UP0, `(.L_x_74) ;  /* 0x0000000108c07547 */ /* 0x000fea000b800000 */
[----:B------:R-:W-:Y:S02]  /*39c0*/  UIADD3 UR16, UPT, UPT, UR20, UR17, URZ ;  /* 0x0000001114107290 */ /* 0x000fe4000fffe0ff */
[----:B------:R-:W-:Y:S01]  /*39d0*/  UPLOP3.LUT UP3, UPT, UPT, UPT, UPT, 0x40, 0x4 ;  /* 0x000000000004789c */ /* 0x000fe20003f6e870 */
[----:B------:R-:W-:Y:S01]  /*39e0*/  UMOV UR15, UR6 ;  /* 0x00000006000f7c82 */ /* 0x000fe20008000000 */
[----:B------:R-:W-:-:S09]  /*39f0*/  UMOV UR46, UR18 ;  /* 0x00000012002e7c82 */ /* 0x000fd20008000000 */
.L_x_77:
[----:B--2---:R-:W-:Y:S01]  /*3a00*/  ULEA UR8, UR46, UR7, 0x3 ;  /* 0x000000072e087291 */ /* 0x004fe2000f8e18ff */
[----:B---3--:R-:W-:Y:S11]  /*3a10*/  @P2 BRA `(.L_x_75) ;  /* 0x00000000000c2947 */ /* 0x008ff60003800000 */
[----:B-1----:R-:W-:Y:S04]  /*3a20*/  SHF.L.U32 R5, R2, 0x1f, RZ ;  /* 0x0000001f02057819 */ /* 0x002fe800000006ff */
[----:B------:R-:W1:Y:S02]  /*3a30*/  SYNCS.PHASECHK.TRANS64.TRYWAIT P0, [UR8], R5 ;  /* 0x00000005ff0075a7 */ /* 0x000e640008001108 */
[----:B-1----:R-:W-:Y:S05]  /*3a40*/  @!P0 BRA `(.L_x_76) ;  /* 0x0000005800608947 */ /* 0x002fea0003800000 */
.L_x_75:
[----:B------:R-:W-:Y:S01]  /*3a50*/  UISETP.NE.AND UP0, UPT, UR15, 0x1, UPT ;  /* 0x000000010f00788c */ /* 0x000fe2000bf05270 */
[----:B------:R-:W-:Y:S01]  /*3a60*/  PLOP3.LUT P2, PT, PT, PT, PT, 0x80, 0x8 ;  /* 0x000000000008781c */ /* 0x000fe20003f4f070 */
[----:B------:R-:W-:Y:S02]  /*3a70*/  UIADD3 UR18, UPT, UPT, UR46, 0x1, URZ ;  /* 0x000000012e127890 */ /* 0x000fe4000fffe0ff */
[----:B------:R-:W-:Y:S02]  /*3a80*/  ULEA UR32, UR46, UR14, 0x9 ;  /* 0x0000000e2e207291 */ /* 0x000fe4000f8e48ff */
[----:B------:R-:W-:Y:S01]  /*3a90*/  UISETP.NE.AND UP1, UPT, UR18, 0x8, UPT ;  /* 0x000000081200788c */ /* 0x000fe2000bf25270 */
[----:B------:R-:W-:Y:S01]  /*3aa0*/  PLOP3.LUT P0, PT, PT, PT, UP0, 0x80, 0x8 ;  /* 0x000000000008781c */ /* 0x000fe20003f0f008 */
[----:B------:R-:W-:Y:S02]  /*3ab0*/  UIADD3 UR44, UPT, UPT, UR32, 0x2, URZ ;  /* 0x00000002202c7890 */ /* 0x000fe4000fffe0ff */
[----:B------:R-:W-:Y:S02]  /*3ac0*/  USEL UR31, URZ, 0x1, UP1 ;  /* 0x00000001ff1f7887 */ /* 0x000fe40008800000 */
[----:B------:R-:W-:Y:S02]  /*3ad0*/  USEL UR18, UR18, URZ, UP1 ;  /* 0x000000ff12127287 */ /* 0x000fe40008800000 */
[----:B------:R-:W-:Y:S02]  /*3ae0*/  UIADD3 UR40, UPT, UPT, UR32, 0x4, URZ ;  /* 0x0000000420287890 */ /* 0x000fe4000fffe0ff */
[----:B------:R-:W-:Y:S01]  /*3af0*/  @UP0 ULEA UR30, UR18, UR7, 0x3 ;  /* 0x00000007121e0291 */ /* 0x000fe2000f8e18ff */
[----:B------:R-:W-:Y:S01]  /*3b00*/  LOP3.LUT R2, R2, UR31, RZ, 0x3c, !PT ;  /* 0x0000001f02027c12 */ /* 0x000fe2000f8e3cff */
[----:B------:R-:W-:Y:S02]  /*3b10*/  UIADD3 UR36, UPT, UPT, UR32, 0x6, URZ ;  /* 0x0000000620247890 */ /* 0x000fe4000fffe0ff */
[----:B------:R-:W-:Y:S01]  /*3b20*/  UIADD3 UR8, UPT, UPT, UR8, 0x40, URZ ;  /* 0x0000004008087890 */ /* 0x000fe2000fffe0ff */
[----:B-1----:R-:W-:Y:S01]  /*3b30*/  @P0 SHF.L.U32 R0, R2, 0x1f, RZ ;  /* 0x0000001f02000819 */ /* 0x002fe200000006ff */
[----:B------:R-:W-:Y:S02]  /*3b40*/  UIADD3 UR17, UPT, UPT, UR17, 0x1, URZ ;  /* 0x0000000111117890 */ /* 0x000fe4000fffe0ff */
[----:B------:R-:W-:Y:S01]  /*3b50*/  UIADD3 UR15, UPT, UPT, UR15, -0x1, URZ ;  /* 0xffffffff0f0f7890 */ /* 0x000fe2000fffe0ff */
[----:B------:R2:W3:Y:S01]  /*3b60*/  @P0 SYNCS.PHASECHK.TRANS64.TRYWAIT P2, [UR30], R0 ;  /* 0x00000000ff0005a7 */ /* 0x0004e2000804111e */
[----:B------:R-:W-:Y:S02]  /*3b70*/  ULEA UR30, UR46, UR13, 0xa ;  /* 0x0000000d2e1e7291 */ /* 0x000fe4000f8e50ff */
[----:B------:R-:W-:Y:S02]  /*3b80*/  UISETP.NE.AND UP0, UPT, UR17, UR16, UPT ;  /* 0x000000101100728c */ /* 0x000fe4000bf05270 */
[----:B------:R-:W-:Y:S02]  /*3b90*/  UIADD3 UR42, UPT, UPT, UR30, 0x2, URZ ;  /* 0x000000021e2a7890 */ /* 0x000fe4000fffe0ff */
[----:B------:R-:W-:Y:S02]  /*3ba0*/  UIADD3 UR38, UPT, UPT, UR30, 0x4, URZ ;  /* 0x000000041e267890 */ /* 0x000fe4000fffe0ff */
[----:B------:R-:W-:Y:S01]  /*3bb0*/  UIADD3 UR34, UPT, UPT, UR30, 0x6, URZ ;  /* 0x000000061e227890 */ /* 0x000fe2000fffe0ff */
[----:B------:R-:W-:Y:S01]  /*3bc0*/  UMOV UR33, 0x40004040 ;  /* 0x4000404000217882 */ /* 0x000fe20000000000 */
[----:B------:R-:W-:Y:S01]  /*3bd0*/  UMOV UR31, 0x40004040 ;  /* 0x40004040001f7882 */ /* 0x000fe20000000000 */
[----:B------:R-:W-:Y:S01]  /*3be0*/  UMOV UR45, 0x40004040 ;  /* 0x40004040002d7882 */ /* 0x000fe20000000000 */
[----:B------:R2:W-:Y:S01]  /*3bf0*/  UTCQMMA.2CTA gdesc[UR30], gdesc[UR32], tmem[UR10], tmem[UR28], idesc[UR29], UP3 ;  /* 0x00ff1c201e0075ea */ /* 0x0005e20009a0030a */
[----:B------:R-:W-:Y:S01]  /*3c00*/  UPLOP3.LUT UP3, UPT, UPT, UPT, UPT, 0x80, 0x8 ;  /* 0x000000000008789c */ /* 0x000fe20003f6f070 */
[----:B------:R-:W-:Y:S01]  /*3c10*/  UMOV UR43, 0x40004040 ;  /* 0x40004040002b7882 */ /* 0x000fe20000000000 */
[----:B------:R-:W-:Y:S01]  /*3c20*/  UMOV UR41, 0x40004040 ;  /* 0x4000404000297882 */ /* 0x000fe20000000000 */
[----:B------:R2:W-:Y:S01]  /*3c30*/  UTCQMMA.2CTA gdesc[UR42], gdesc[UR44], tmem[UR10], tmem[UR26], idesc[UR27], UPT ;  /* 0x00ff1a2c2a0075ea */ /* 0x0005e2000ba0030a */
[----:B------:R-:W-:Y:S01]  /*3c40*/  UMOV UR39, 0x40004040 ;  /* 0x4000404000277882 */ /* 0x000fe20000000000 */
[----:B------:R-:W-:Y:S01]  /*3c50*/  UMOV UR37, 0x40004040 ;  /* 0x4000404000257882 */ /* 0x000fe20000000000 */
[----:B------:R-:W-:Y:S01]  /*3c60*/  UMOV UR35, 0x40004040 ;  /* 0x4000404000237882 */ /* 0x000fe20000000000 */
[----:B------:R2:W-:Y:S01]  /*3c70*/  UTCQMMA.2CTA gdesc[UR38], gdesc[UR40], tmem[UR10], tmem[UR24], idesc[UR25], UPT ;  /* 0x00ff1828260075ea */ /* 0x0005e2000ba0030a */
[----:B------:R2:W-:Y:S01]  /*3c80*/  UTCQMMA.2CTA gdesc[UR34], gdesc[UR36], tmem[UR10], tmem[UR22], idesc[UR23], UPT ;  /* 0x00ff1624220075ea */ /* 0x0005e2000ba0030a */
[----:B------:R2:W-:Y:S01]  /*3c90*/  UTCBAR.2CTA.MULTICAST [UR8], URZ, UR12 ;  /* 0x000000ff080073e9 */ /* 0x0005e2000820080c */
[----:B------:R-:W-:Y:S01]  /*3ca0*/  UMOV UR46, UR18 ;  /* 0x00000012002e7c82 */ /* 0x000fe20008000000 */
[----:B------:R-:W-:Y:S05]  /*3cb0*/  BRA.U UP0, `(.L_x_77) ;  /* 0xfffffffd00507547 */ /* 0x000fea000b83ffff */
.L_x_74:
[----:B------:R-:W-:Y:S01]  /*3cc0*/  UIADD3 UR9, UPT, UPT, UR9, 0xd0, URZ ;  /* 0x000000d009097890 */ /* 0x000fe2000fffe0ff */
[----:B------:R-:W-:-:S08]  /*3cd0*/  UMOV UR17, UR16 ;  /* 0x0000001000117c82 */ /* 0x000fd00008000000 */
[----:B------:R4:W-:Y:S01]  /*3ce0*/  UTCBAR.2CTA.MULTICAST [UR9], URZ, UR11 ;  /* 0x000000ff090073e9 */ /* 0x0009e2000820080b */
[----:B------:R-:W-:Y:S02]  /*3cf0*/  NOP ;  /* 0x0000000000007918 */ /* 0x000fe40000000000 */
.L_x_72:
[----:B------:R-:W-:Y:S01]  /*3d00*/  UIADD3 UR19, UPT, UPT, UR19, 0x1, URZ ;  /* 0x0000000113137890 */ /* 0x000fe2000fffe0ff */
[----:B------:R-:W-:-:S03]  /*3d10*/  ISETP.NE.AND P0, PT, R8, 0x2, PT ;  /* 0x000000020800780c */ /* 0x000fc60003f05270 */
[----:B------:R-:W-:Y:S01]  /*3d20*/  UISETP.NE.AND UP0, UPT, UR19, 0x4, UPT ;  /* 0x000000041300788c */ /* 0x000fe2000bf05270 */
[----:B-12---:R-:W-:Y:S02]  /*3d30*/  SEL R0, RZ, 0x1, P0 ;  /* 0x00000001ff007807 */ /* 0x006fe40000000000 */
[----:B------:R-:W-:Y:S01]  /*3d40*/  SEL R8, R8, RZ, P0 ;  /* 0x000000ff08087207 */ /* 0x000fe20000000000 */
[----:B------:R-:W-:Y:S01]  /*3d50*/  USEL UR8, URZ, 0x1, UP0 ;  /* 0x00000001ff087887 */ /* 0x000fe20008000000 */
[----:B------:R-:W-:Y:S01]  /*3d60*/  LOP3.LUT R3, R3, R0, RZ, 0x3c, !PT ;  /* 0x0000000003037212 */ /* 0x000fe200078e3cff */
[----:B------:R-:W-:-:S04]  /*3d70*/  USEL UR19, UR19, URZ, UP0 ;  /* 0x000000ff13137287 */ /* 0x000fc80008000000 */
[----:B------:R-:W-:Y:S01]  /*3d80*/  LOP3.LUT R9, R9, UR8, RZ, 0x3c, !PT ;  /* 0x0000000809097c12 */ /* 0x000fe2000f8e3cff */
[----:B------:R-:W-:Y:S07]  /*3d90*/  @P1 BRA `(.L_x_78) ;  /* 0xfffffff800881947 */ /* 0x000fee000383ffff */
[----:B------:R-:W1:Y:S01]  /*3da0*/  S2UR UR6, SR_CgaCtaId ;  /* 0x00000000000679c3 */ /* 0x000e620000008800 */
[----:B------:R-:W-:Y:S01]  /*3db0*/  ELECT P0, URZ, PT ;  /* 0x0000000000ff782f */ /* 0x000fe20003800000 */
[----:B------:R-:W-:Y:S01]  /*3dc0*/  HFMA2 R0, -RZ, RZ, 0, 5.9604644775390625e-08 ;  /* 0x00000001ff007431 */ /* 0x000fe200000001ff */
[----:B------:R-:W-:-:S05]  /*3dd0*/  UMOV UR8, 0x40 ;  /* 0x0000004000087882 */ /* 0x000fca0000000000 */
[----:B------:R-:W-:Y:S01]  /*3de0*/  UVIRTCOUNT.DEALLOC.SMPOOL 0x80 ;  /* 0x000000800000784c */ /* 0x000fe20000000000 */
[----:B------:R-:W-:Y:S02]  /*3df0*/  UISETP.NE.AND UP0, UPT, UR5, URZ, UPT ;  /* 0x000000ff0500728c */ /* 0x000fe4000bf05270 */
[----:B-1----:R-:W-:-:S09]  /*3e00*/  ULEA UR6, UR6, UR8, 0x18 ;  /* 0x0000000806067291 */ /* 0x002fd2000f8ec0ff */
[----:B------:R1:W-:Y:S01]  /*3e10*/  @P0 STS.U8 [UR6+0x1c], R0 ;  /* 0x00001c00ff000988 */ /* 0x0003e20008000006 */
[----:B------:R-:W-:Y:S05]  /*3e20*/  BRA.U UP0, `(.L_x_79) ;  /* 0x0000000100a07547 */ /* 0x000fea000b800000 */
[----:B------:R-:W-:Y:S01]  /*3e30*/  UIADD3 UR5, UPT, UPT, UR7, 0xf0, URZ ;  /* 0x000000f007057890 */ /* 0x000fe2000fffe0ff */
[----:B------:R-:W-:-:S03]  /*3e40*/  SHF.L.U32 R3, R9, 0x1f, RZ ;  /* 0x0000001f09037819 */ /* 0x000fc600000006ff */
[----:B------:R-:W-:-:S09]  /*3e50*/  ULEA UR8, UR19, UR5, 0x3 ;  /* 0x0000000513087291 */ /* 0x000fd2000f8e18ff */
[----:B------:R-:W2:Y:S02]  /*3e60*/  SYNCS.PHASECHK.TRANS64.TRYWAIT P0, [UR8], R3 ;  /* 0x00000003ff0075a7 */ /* 0x000ea40008001108 */
[----:B--2---:R-:W-:Y:S05]  /*3e70*/  @!P0 BRA `(.L_x_80) ;  /* 0x00000054006c8947 */ /* 0x004fea0003800000 */
.L_x_159:
[----:B----4-:R-:W-:-:S04]  /*3e80*/  UIADD3 UR9, UPT, UPT, UR19, 0x1, URZ ;  /* 0x0000000113097890 */ /* 0x010fc8000fffe0ff */
        /* <DEDUP_REMOVED lines=8> */
.L_x_161:
        /* <DEDUP_REMOVED lines=9> */
.L_x_163:
[----:B------:R-:W-:-:S04]  /*3fa0*/  UIADD3 UR9, UPT, UPT, UR9, 0x1, URZ ;  /* 0x0000000109097890 */ /* 0x000fc8000fffe0ff */
[----:B------:R-:W-:-:S04]  /*3fb0*/  UISETP.NE.AND UP1, UPT, UR9, 0x4, UPT ;  /* 0x000000040900788c */ /* 0x000fc8000bf25270 */
[----:B------:R-:W-:Y:S02]  /*3fc0*/  USEL UR8, URZ, 0x1, UP1 ;  /* 0x00000001ff087887 */ /* 0x000fe40008800000 */
[----:B------:R-:W-:-:S04]  /*3fd0*/  USEL UR9, UR9, URZ, UP1 ;  /* 0x000000ff09097287 */ /* 0x000fc80008800000 */
[----:B------:R-:W-:Y:S01]  /*3fe0*/  ULEA UR9, UR9, UR5, 0x3 ;  /* 0x0000000509097291 */ /* 0x000fe2000f8e18ff */
[----:B-1----:R-:W-:-:S04]  /*3ff0*/  LOP3.LUT R3, R2, UR8, RZ, 0x3c, !PT ;  /* 0x0000000802037c12 */ /* 0x002fc8000f8e3cff */
[----:B------:R-:W-:Y:S01]  /*4000*/  SHF.L.U32 R3, R3, 0x1f, RZ ;  /* 0x0000001f03037819 */ /* 0x000fe200000006ff */
[----:B------:R-:W-:-:S04]  /*4010*/  IMAD.U32 R0, RZ, RZ, UR9 ;  /* 0x00000009ff007e24 */ /* 0x000fc8000f8e00ff */
[----:B------:R1:W2:Y:S03]  /*4020*/  SYNCS.PHASECHK.TRANS64.TRYWAIT P0, [R0+URZ], R3 ;  /* 0x00000003000075a7 */ /* 0x0002a600080011ff */
[----:B--2---:R-:W-:Y:S05]  /*4030*/  @!P0 NANOSLEEP.SYNCS 0x989680 ;  /* 0x009896800000895d */ /* 0x004fea0003900000 */
[----:B------:R-:W2:Y:S02]  /*4040*/  @!P0 SYNCS.PHASECHK.TRANS64 P0, [R0+URZ], R3 ;  /* 0x00000003000085a7 */ /* 0x000ea400080010ff */
[----:B--2---:R-:W-:Y:S05]  /*4050*/  @P0 BRA `(.L_x_83) ;  /* 0x0000000000200947 */ /* 0x004fea0003800000 */
.L_x_84:
[----:B--2---:R2:W4:Y:S02]  /*4060*/  SYNCS.PHASECHK.TRANS64.TRYWAIT P0, [R0+URZ], R3 ;  /* 0x00000003000075a7 */ /* 0x00452400080011ff */
[----:B----4-:R-:W-:Y:S05]  /*4070*/  @!P0 NANOSLEEP.SYNCS 0x989680 ;  /* 0x009896800000895d */ /* 0x010fea0003900000 */
[----:B------:R-:W4:Y:S02]  /*4080*/  @!P0 SYNCS.PHASECHK.TRANS64 P0, [R0+URZ], R3 ;  /* 0x00000003000085a7 */ /* 0x000f2400080010ff */
[----:B----4-:R-:W-:Y:S05]  /*4090*/  @!P0 BRA `(.L_x_84) ;  /* 0xfffffffc00f08947 */ /* 0x010fea000383ffff */
[----:B------:R-:W-:Y:S05]  /*40a0*/  BRA `(.L_x_83) ;  /* 0x00000000000c7947 */ /* 0x000fea0003800000 */
.L_x_79:
[----:B------:R-:W-:-:S04]  /*40b0*/  UIADD3 UR5, UPT, UPT, UR7, 0x130, URZ ;  /* 0x0000013007057890 */ /* 0x000fc8000fffe0ff */
[----:B------:R-:W-:-:S09]  /*40c0*/  UPRMT UR5, UR4, 0x654, UR5 ;  /* 0x0000065404057896 */ /* 0x000fd20008000005 */
[----:B------:R-:W-:Y:S03]  /*40d0*/  SYNCS.ARRIVE.TRANS64.RED.A1T0 RZ, [UR5], RZ ;  /* 0x000000ffffff79a7 */ /* 0x000fe60008100405 */
.L_x_83:
[----:B-12---:R-:W-:Y:S01]  /*40e0*/  SHF.L.U32 R3, RZ, 0x1f, RZ ;  /* 0x0000001fff037819 */ /* 0x006fe200000006ff */
[----:B------:R-:W-:Y:S01]  /*40f0*/  UIADD3 UR5, UPT, UPT, UR7, 0x130, URZ ;  /* 0x0000013007057890 */ /* 0x000fe2000fffe0ff */
[----:B------:R-:W-:Y:S02]  /*4100*/  PLOP3.LUT P0, PT, PT, PT, UP0, 0x80, 0x8 ;  /* 0x000000000008781c */ /* 0x000fe40003f0f008 */
[----:B------:R-:W1:Y:S02]  /*4110*/  SYNCS.PHASECHK.TRANS64.TRYWAIT P1, [UR7+0x130], R3 ;  /* 0x00013003ff0075a7 */ /* 0x000e640008021107 */
[----:B-1----:R-:W-:Y:S09]  /*4120*/  @!P1 BRA `(.L_x_85) ;  /* 0x0000005400089947 */ /* 0x002ff20003800000 */
.L_x_165:
[----:B------:R-:W-:Y:S01]  /*4130*/  @!UP0 UPRMT UR5, UR4, 0x654, UR5 ;  /* 0x0000065404058896 */ /* 0x000fe20008000005 */
[----:B------:R-:W-:Y:S02]  /*4140*/  UMOV UR8, 0xffff ;  /* 0x0000ffff00087882 */ /* 0x000fe40000000000 */
[----:B------:R-:W-:-:S06]  /*4150*/  UMOV UR4, 0x1 ;  /* 0x0000000100047882 */ /* 0x000fcc0000000000 */
[----:B------:R-:W-:Y:S01]  /*4160*/  @!P0 SYNCS.ARRIVE.TRANS64.RED.A1T0 RZ, [UR5], RZ ;  /* 0x000000ffffff89a7 */ /* 0x000fe20008100405 */
[----:B------:R-:W-:Y:S01]  /*4170*/  NOP ;  /* 0x0000000000007918 */ /* 0x000fe20000000000 */
[----:B-1----:R-:W1:Y:S01]  /*4180*/  LDS R0, [UR6+0x14] ;  /* 0x00001406ff007984 */ /* 0x002e620008000800 */
[----:B------:R-:W-:-:S04]  /*4190*/  ULOP3.LUT UR5, UR21, 0xffff, URZ, 0xc0, !UPT ;  /* 0x0000ffff15057892 */ /* 0x000fc8000f8ec0ff */
[----:B------:R-:W-:-:S04]  /*41a0*/  USHF.R.U32.HI UR5, URZ, 0x5, UR5 ;  /* 0x00000005ff057899 */ /* 0x000fc80008011605 */
[----:B------:R-:W-:Y:S02]  /*41b0*/  USHF.L.U32 UR8, UR8, UR5, URZ ;  /* 0x0000000508087299 */ /* 0x000fe400080006ff */
[----:B------:R-:W-:-:S04]  /*41c0*/  USHF.L.U32 UR4, UR4, UR5, URZ ;  /* 0x0000000504047299 */ /* 0x000fc800080006ff */
[----:B-1----:R-:W-:-:S04]  /*41d0*/  LOP3.LUT R0, R0, UR8, RZ, 0xc0, !PT ;  /* 0x0000000800007c12 */ /* 0x002fc8000f8ec0ff */
[----:B------:R-:W-:-:S13]  /*41e0*/  ISETP.NE.AND P0, PT, R0, UR8, PT ;  /* 0x0000000800007c0c */ /* 0x000fda000bf05270 */
[----:B------:R-:W-:Y:S05]  /*41f0*/  @P0 BRA `(.L_x_86) ;  /* 0x0000000000580947 */ /* 0x000fea0003800000 */
[----:B------:R-:W1:Y:S02]  /*4200*/  LDS R0, [UR6+0x18] ;  /* 0x00001806ff007984 */ /* 0x000e640008000800 */
[----:B-1----:R-:W-:-:S04]  /*4210*/  LOP3.LUT R0, R0, UR4, RZ, 0xc0, !PT ;  /* 0x0000000400007c12 */ /* 0x002fc8000f8ec0ff */
[----:B------:R-:W-:-:S13]  /*4220*/  ISETP.NE.AND P0, PT, R0, UR4, PT ;  /* 0x0000000400007c0c */ /* 0x000fda000bf05270 */
[----:B------:R-:W-:Y:S05]  /*4230*/  @P0 BRA `(.L_x_87) ;  /* 0x00000000003c0947 */ /* 0x000fea0003800000 */
[----:B------:R-:W1:Y:S01]  /*4240*/  S2R R2, SR_LANEID ;  /* 0x0000000000027919 */ /* 0x000e620000000000 */
[----:B------:R-:W-:Y:S01]  /*4250*/  ULOP3.LUT UR8, URZ, UR8, URZ, 0x33, !UPT ;  /* 0x00000008ff087292 */ /* 0x000fe2000f8e33ff */
[----:B------:R-:W-:Y:S01]  /*4260*/  LOP3.LUT R4, RZ, UR4, RZ, 0x33, !PT ;  /* 0x00000004ff047c12 */ /* 0x000fe2000f8e33ff */
[----:B------:R-:W-:Y:S02]  /*4270*/  VOTEU.ANY UR7, UPT, PT ;  /* 0x0000000000077886 */ /* 0x000fe400038e0100 */
[----:B------:R-:W-:Y:S01]  /*4280*/  UFLO.U32 UR7, UR7 ;  /* 0x00000007000772bd */ /* 0x000fe200080e0000 */
[----:B------:R-:W2:Y:S01]  /*4290*/  REDUX UR4, R4 ;  /* 0x00000000040473c4 */ /* 0x000ea20000000000 */
[----:B------:R-:W-:-:S06]  /*42a0*/  IMAD.U32 R0, RZ, RZ, UR8 ;  /* 0x00000008ff007e24 */ /* 0x000fcc000f8e00ff */
[----:B------:R1:W-:Y:S01]  /*42b0*/  UTCATOMSWS.AND URZ, UR8 ;  /* 0x0000000800ff79e3 */ /* 0x0003e20008000000 */
[----:B------:R-:W3:Y:S01]  /*42c0*/  REDUX UR5, R0 ;  /* 0x00000000000573c4 */ /* 0x000ee20000000000 */
[----:B-1----:R-:W-:Y:S01]  /*42d0*/  ISETP.EQ.U32.AND P0, PT, R2, UR7, PT ;  /* 0x0000000702007c0c */ /* 0x002fe2000bf02070 */
[----:B--2---:R-:W-:Y:S01]  /*42e0*/  IMAD.U32 R2, RZ, RZ, UR4 ;  /* 0x00000004ff027e24 */ /* 0x004fe2000f8e00ff */
[----:B---3--:R-:W-:-:S11]  /*42f0*/  MOV R3, UR5 ;  /* 0x0000000500037c02 */ /* 0x008fd60008000f00 */
[----:B------:R1:W-:Y:S04]  /*4300*/  @P0 ATOMS.AND RZ, [UR6+0x14], R3 ;  /* 0x00001403ffff098c */ /* 0x0003e8000a800006 */
[----:B------:R1:W-:Y:S01]  /*4310*/  @P0 ATOMS.AND RZ, [UR6+0x18], R2 ;  /* 0x00001802ffff098c */ /* 0x0003e2000a800006 */
[----:B------:R-:W-:Y:S05]  /*4320*/  BRA `(.L_x_88) ;  /* 0x0000000000147947 */ /* 0x000fea0003800000 */
.L_x_87:
[----:B------:R-:W-:Y:S02]  /*4330*/  MOV R2, 0x4350 ;  /* 0x0000435000027802 */ /* 0x000fe40000000f00 */
[----:B---345:R-:W-:Y:S05]  /*4340*/  CALL.REL.NOINC `($__internal_0_$__cuda_sm10x_tcgen05_guardrail_trap_col_being_dealloced_not_returned_by_alloc) ;  /* 0x00000054005c7944 */ /* 0x038fea0003c00000 */
[----:B------:R-:W-:Y:S05]  /*4350*/  BRA `(.L_x_88) ;  /* 0x0000000000087947 */ /* 0x000fea0003800000 */
.L_x_86:
[----:B------:R-:W-:Y:S02]  /*4360*/  MOV R2, 0x4380 ;  /* 0x0000438000027802 */ /* 0x000fe40000000f00 */
[----:B---345:R-:W-:Y:S05]  /*4370*/  CALL.REL.NOINC `($__internal_2_$__cuda_sm10x_tcgen05_guardrail_trap_unallocated_columns_being_dealloced) ;  /* 0x0000005400687944 */ /* 0x038fea0003c00000 */
.L_x_88:
[----:B------:R-:W-:Y:S01]  /*4380*/  NOP ;  /* 0x0000000000007918 */ /* 0x000fe20000000000 */
[----:B----4-:R-:W-:Y:S05]  /*4390*/  EXIT ;  /* 0x000000000000794d */ /* 0x010fea0003800000 */
.L_x_59:
[----:B------:R-:W-:-:S09]  /*43a0*/  UISETP.NE.OR UP5, UPT, UR10, 0x3, !UP5 ;  /* 0x000000030a00788c */ /* 0x000fd2000efa5670 */
[----:B------:R-:W-:Y:S05]  /*43b0*/  BRA.U UP5, `(.L_x_89) ;  /* 0x0000000d05407547 */ /* 0x000fea000b800000 */
[----:B------:R-:W1:Y:S01]  /*43c0*/  LDC R0, c[0x0][0xb30] ;  /* 0x0002cc00ff007b82 */ /* 0x000e620000000800 */
[----:B------:R-:W2:Y:S01]  /*43d0*/  LDCU.64 UR8, c[0x0][0x888] ;  /* 0x00011100ff0877ac */ /* 0x000ea20008000a00 */
[----:B------:R-:W-:Y:S02]  /*43e0*/  HFMA2 R29, -RZ, RZ, 0, 0 ;  /* 0x00000000ff1d7431 */ /* 0x000fe400000001ff */
[----:B------:R-:W-:Y:S01]  /*43f0*/  IMAD.MOV.U32 R31, RZ, RZ, 0x1 ;  /* 0x00000001ff1f7424 */ /* 0x000fe200078e00ff */
[----:B------:R-:W-:Y:S01]  /*4400*/  MOV R23, 0x2000 ;  /* 0x0000200000177802 */ /* 0x000fe20000000f00 */
[----:B------:R-:W3:Y:S01]  /*4410*/  LDCU.64 UR4, c[0x0][0x890] ;  /* 0x00011200ff0477ac */ /* 0x000ee20008000a00 */
[----:B------:R-:W-:Y:S01]  /*4420*/  IMAD.MOV.U32 R30, RZ, RZ, RZ ;  /* 0x000000ffff1e7224 */ /* 0x000fe200078e00ff */
[----:B------:R-:W4:Y:S01]  /*4430*/  LDC R19, c[0x0][0x370] ;  /* 0x0000dc00ff137b82 */ /* 0x000f220000000800 */
[----:B------:R-:W-:Y:S01]  /*4440*/  UMOV UR6, 0x400 ;  /* 0x0000040000067882 */ /* 0x000fe20000000000 */
[----:B------:R-:W-:-:S02]  /*4450*/  UPLOP3.LUT UP1, UPT, UPT, UPT, UPT, 0x40, 0x4 ;  /* 0x000000000004789c */ /* 0x000fc40003f2e870 */
[----:B------:R-:W-:-:S04]  /*4460*/  ULEA UR6, UR37, UR6, 0x18 ;  /* 0x0000000625067291 */ /* 0x000fc8000f8ec0ff */
[----:B------:R-:W4:Y:S01]  /*4470*/  LDC R2, c[0x0][0xb0c] ;  /* 0x0002c300ff027b82 */ /* 0x000f220000000800 */
[----:B------:R-:W-:Y:S02]  /*4480*/  UIADD3 UR13, UPT, UPT, UR6, 0x88, URZ ;  /* 0x00000088060d7890 */ /* 0x000fe4000fffe0ff */
[----:B--2---:R-:W-:Y:S02]  /*4490*/  UISETP.NE.U32.AND UP2, UPT, UR8, URZ, UPT ;  /* 0x000000ff0800728c */ /* 0x004fe4000bf45070 */
[----:B------:R-:W-:Y:S02]  /*44a0*/  UIADD3 UR17, UPT, UPT, UR6, 0x80, URZ ;  /* 0x0000008006117890 */ /* 0x000fe4000fffe0ff */
[----:B---3--:R-:W-:Y:S01]  /*44b0*/  UISETP.NE.U32.AND UP3, UPT, UR4, URZ, UPT ;  /* 0x000000ff0400728c */ /* 0x008fe2000bf65070 */
[----:B------:R-:W2:Y:S01]  /*44c0*/  LDC R18, c[0x0][0xb20] ;  /* 0x0002c800ff127b82 */ /* 0x000ea20000000800 */
[----:B-1----:R-:W-:Y:S01]  /*44d0*/  ISETP.NE.AND P1, PT, R0, 0x1, PT ;  /* 0x000000010000780c */ /* 0x002fe20003f25270 */
[----:B------:R-:W-:-:S02]  /*44e0*/  UISETP.NE.AND.EX UP2, UPT, UR9, URZ, UPT, UP2 ;  /* 0x000000ff0900728c */ /* 0x000fc4000bf45320 */
[----:B------:R-:W-:Y:S02]  /*44f0*/  UPRMT UR13, UR37, 0x654, UR13 ;  /* 0x00000654250d7896 */ /* 0x000fe4000800000d */
[----:B------:R-:W-:Y:S02]  /*4500*/  UISETP.NE.AND.EX UP3, UPT, UR5, URZ, UPT, UP3 ;  /* 0x000000ff0500728c */ /* 0x000fe4000bf65330 */
[----:B------:R-:W1:Y:S08]  /*4510*/  LDC.64 R32, c[0x0][0x348] ;  /* 0x0000d200ff207b82 */ /* 0x000e700000000a00 */
[----:B------:R-:W3:Y:S08]  /*4520*/  LDC.64 R16, c[0x0][0xb10] ;  /* 0x0002c400ff107b82 */ /* 0x000ef00000000a00 */
[----:B------:R-:W1:Y:S08]  /*4530*/  LDC.64 R6, c[0x0][0xb18] ;  /* 0x0002c600ff067b82 */ /* 0x000e700000000a00 */
[----:B------:R-:W1:Y:S08]  /*4540*/  LDC.64 R4, c[0x0][0xb28] ;  /* 0x0002ca00ff047b82 */ /* 0x000e700000000a00 */
[----:B--2-4-:R-:W1:Y:S02]  /*4550*/  LDC R22, c[0x0][0x374] ;  /* 0x0000dd00ff167b82 */ /* 0x014e640000000800 */
.L_x_98:
[C---:B------:R-:W-:Y:S02]  /*4560*/  LEA R0, R30.reuse, UR6, 0x3 ;  /* 0x000000061e007c11 */ /* 0x040fe4000f8e18ff */
[----:B------:R-:W-:Y:S02]  /*4570*/  SHF.L.U32 R3, R29, 0x1f, RZ ;  /* 0x0000001f1d037819 */ /* 0x000fe400000006ff */
[----:B------:R-:W-:Y:S02]  /*4580*/  LEA R24, R30, UR6, 0x4 ;  /* 0x000000061e187c11 */ /* 0x000fe4000f8e20ff */
[----:B--2---:R-:W2:Y:S02]  /*4590*/  SYNCS.PHASECHK.TRANS64.TRYWAIT P0, [R0+URZ+0xb0], R3 ;  /* 0x0000b003000075a7 */ /* 0x004ea400080011ff */
[----:B--2---:R-:W-:Y:S05]  /*45a0*/  @!P0 BRA `(.L_x_90) ;  /* 0x0000005000008947 */ /* 0x004fea0003800000 */
.L_x_166:
[----:B------:R-:W-:Y:S01]  /*45b0*/  ISETP.GE.AND P0, PT, R72, 0x1, PT ;  /* 0x000000014800780c */ /* 0x000fe20003f06270 */
[----:B------:R-:W4:Y:S01]  /*45c0*/  LDS.128 R24, [R24+0x140] ;  /* 0x0001400018187984 */ /* 0x000f220000000c00 */
[----:B--2---:R-:W-:Y:S01]  /*45d0*/  VIADD R0, R0, 0xc0 ;  /* 0x000000c000007836 */ /* 0x004fe20000000000 */
[----:B------:R-:W-:Y:S01]  /*45e0*/  @!PT LDS RZ, [RZ] ;  /* 0x00000000fffff984 */ /* 0x000fe20000000800 */
[----:B------:R-:W-:Y:S01]  /*45f0*/  @!PT LDS RZ, [RZ] ;  /* 0x00000000fffff984 */ /* 0x000fe20000000800 */
[----:B------:R-:W-:Y:S01]  /*4600*/  @!PT LDS RZ, [RZ] ;  /* 0x00000000fffff984 */ /* 0x000fe20000000800 */
[----:B------:R-:W-:Y:S01]  /*4610*/  @!PT LDS RZ, [RZ] ;  /* 0x00000000fffff984 */ /* 0x000fe20000000800 */
[----:B------:R2:W-:Y:S06]  /*4620*/  MEMBAR.ALL.CTA ;  /* 0x0000000000007992 */ /* 0x0005ec0000008000 */
[----:B--2---:R-:W2:Y:S01]  /*4630*/  FENCE.VIEW.ASYNC.S ;  /* 0x00000000000073c6 */ /* 0x004ea20000000000 */
[----:B------:R-:W-:Y:S04]  /*4640*/  PRMT R0, RZ, 0x654, R0 ;  /* 0x00000654ff007816 */ /* 0x000fe80000000000 */
[----:B--2---:R2:W-:Y:S01]  /*4650*/  SYNCS.ARRIVE.TRANS64.RED.A1T0 RZ, [R0+URZ], RZ ;  /* 0x000000ff00ff79a7 */ /* 0x0045e200081004ff */
[----:B----4-:R-:W-:Y:S11]  /*4660*/  LOP3.LUT P3, RZ, R26, 0x1, RZ, 0xc0, !PT ;  /* 0x000000011aff7812 */ /* 0x010ff6000786c0ff */
[----:B------:R-:W-:Y:S02]  /*4670*/  @!UPT UIADD3 URZ, UPT, UPT, URZ, URZ, URZ ;  /* 0x000000fffffff290 */ /* 0x000fe4000fffe0ff */
[----:B------:R-:W-:Y:S02]  /*4680*/  @P3 MOV R13, R24 ;  /* 0x00000018000d3202 */ /* 0x000fe40000000f00 */
[----:B------:R-:W-:Y:S01]  /*4690*/  @P3 LOP3.LUT R8, R25, 0xffff, RZ, 0xc0, !PT ;  /* 0x0000ffff19083812 */ /* 0x000fe200078ec0ff */
[----:B--2---:R-:W-:Y:S06]  /*46a0*/  @!P0 BRA `(.L_x_91) ;  /* 0x0000000000a48947 */ /* 0x004fec0003800000 */
[----:B-1----:R-:W-:Y:S01]  /*46b0*/  IMAD.HI.U32 R35, R22, R7, RZ ;  /* 0x0000000716237227 */ /* 0x002fe200078e00ff */
[----:B------:R-:W-:Y:S02]  /*46c0*/  ISETP.NE.AND P0, PT, R6, 0x1, PT ;  /* 0x000000010600780c */ /* 0x000fe40003f05270 */
[----:B------:R-:W-:Y:S01]  /*46d0*/  ISETP.NE.AND P2, PT, R72, 0x1, PT ;  /* 0x000000014800780c */ /* 0x000fe20003f45270 */
[----:B---3--:R-:W-:Y:S01]  /*46e0*/  IMAD.HI.U32 R34, R19, R16, RZ ;  /* 0x0000001013227227 */ /* 0x008fe200078e00ff */
[----:B------:R-:W-:Y:S02]  /*46f0*/  SHF.R.U32.HI R35, RZ, R18, R35 ;  /* 0x00000012ff237219 */ /* 0x000fe40000011623 */
[----:B------:R-:W-:Y:S01]  /*4700*/  ISETP.NE.AND P4, PT, R2, 0x1, PT ;  /* 0x000000010200780c */ /* 0x000fe20003f85270 */
[----:B------:R-:W-:Y:S01]  /*4710*/  IMAD.HI.U32 R36, R13, R16, RZ ;  /* 0x000000100d247227 */ /* 0x000fe200078e00ff */
[----:B------:R-:W-:Y:S02]  /*4720*/  SHF.R.U32.HI R34, RZ, R17, R34 ;  /* 0x00000011ff227219 */ /* 0x000fe40000011622 */
[----:B------:R-:W-:Y:S01]  /*4730*/  SEL R3, R22, R35, !P0 ;  /* 0x0000002316037207 */ /* 0x000fe20004000000 */
[C---:B------:R-:W-:Y:S01]  /*4740*/  IMAD.HI.U32 R35, R8.reuse, R7, RZ ;  /* 0x0000000708237227 */ /* 0x040fe200078e00ff */
[----:B------:R-:W-:Y:S02]  /*4750*/  SEL R11, R19, R34, !P4 ;  /* 0x00000022130b7207 */ /* 0x000fe40006000000 */
[----:B------:R-:W-:Y:S01]  /*4760*/  SHF.R.U32.HI R36, RZ, R17, R36 ;  /* 0x00000011ff247219 */ /* 0x000fe20000011624 */
[----:B------:R-:W-:Y:S01]  /*4770*/  IMAD.HI.U32 R38, R3, R4, RZ ;  /* 0x0000000403267227 */ /* 0x000fe200078e00ff */
[----:B------:R-:W-:Y:S03]  /*4780*/  SHF.R.U32.HI R35, RZ, R18, R35 ;  /* 0x00000012ff237219 */ /* 0x000fe60000011623 */
[----:B------:R-:W-:Y:S01]  /*4790*/  IMAD.HI.U32 R34, R11, R4, RZ ;  /* 0x000000040b227227 */ /* 0x000fe200078e00ff */
[----:B------:R-:W-:Y:S02]  /*47a0*/  @P2 SHF.R.U32.HI R3, RZ, R5, R38 ;  /* 0x00000005ff032219 */ /* 0x000fe40000011626 */
[----:B------:R-:W-:Y:S02]  /*47b0*/  SEL R9, R8, R35, !P0 ;  /* 0x0000002308097207 */ /* 0x000fe40004000000 */
[----:B------:R-:W-:Y:S01]  /*47c0*/  @P2 SHF.R.U32.HI R11, RZ, R5, R34 ;  /* 0x00000005ff0b2219 */ /* 0x000fe20000011622 */
[C---:B------:R-:W-:Y:S01]  /*47d0*/  IMAD R10, R72.reuse, R3, RZ ;  /* 0x00000003480a7224 */ /* 0x040fe200078e02ff */
[----:B------:R-:W-:Y:S01]  /*47e0*/  SEL R3, R13, R36, !P4 ;  /* 0x000000240d037207 */ /* 0x000fe20006000000 */
[C---:B------:R-:W-:Y:S03]  /*47f0*/  IMAD.HI.U32 R14, R9.reuse, R4, RZ ;  /* 0x00000004090e7227 */ /* 0x040fe600078e00ff */
[----:B------:R-:W-:Y:S01]  /*4800*/  ISETP.GE.AND P0, PT, R9, R10, PT ;  /* 0x0000000a0900720c */ /* 0x000fe20003f06270 */
[C---:B------:R-:W-:Y:S01]  /*4810*/  IMAD R12, R72.reuse, R11, RZ ;  /* 0x0000000b480c7224 */ /* 0x040fe200078e02ff */
[-C--:B------:R-:W-:Y:S04]  /*4820*/  SHF.R.U32.HI R14, RZ, R5.reuse, R14 ;  /* 0x00000005ff0e7219 */ /* 0x080fe8000001160e */
[----:B------:R-:W-:Y:S02]  /*4830*/  ISETP.GE.OR P0, PT, R3, R12, P0 ;  /* 0x0000000c0300720c */ /* 0x000fe40000706670 */
[----:B------:R-:W-:Y:S05]  /*4840*/  SEL R15, R9, R14, !P2 ;  /* 0x0000000e090f7207 */ /* 0x000fea0005000000 */
[----:B------:R-:W-:Y:S04]  /*4850*/  IMAD.MOV R14, RZ, RZ, -R15 ;  /* 0x000000ffff0e7224 */ /* 0x000fe800078e0a0f */
[----:B------:R-:W-:Y:S02]  /*4860*/  IMAD R14, R72, R14, R9 ;  /* 0x0000000e480e7224 */ /* 0x000fe400078e0209 */
[C---:B------:R-:W-:Y:S05]  /*4870*/  @!P0 IMAD.HI.U32 R10, R3.reuse, R4, RZ ;  /* 0x00000004030a8227 */ /* 0x040fea00078e00ff */
[----:B------:R-:W-:Y:S04]  /*4880*/  @!P0 SHF.R.U32.HI R10, RZ, R5, R10 ;  /* 0x00000005ff0a8219 */ /* 0x000fe8000001160a */
[----:B------:R-:W-:Y:S01]  /*4890*/  @!P0 SEL R0, R3, R10, !P2 ;  /* 0x0000000a03008207 */ /* 0x000fe20005000000 */
[----:B------:R-:W-:Y:S03]  /*48a0*/  IMAD.MOV R10, RZ, RZ, -R3 ;  /* 0x000000ffff0a7224 */ /* 0x000fe600078e0a03 */
[----:B------:R-:W-:Y:S01]  /*48b0*/  @!P0 IADD3 R15, PT, PT, R15, -R0, RZ ;  /* 0x800000000f0f8210 */ /* 0x000fe20007ffe0ff */
[----:B------:R-:W-:Y:S01]  /*48c0*/  @!P0 IMAD R0, R11, R14, R0 ;  /* 0x0000000e0b008224 */ /* 0x000fe200078e0200 */
[----:B------:R-:W-:Y:S01]  /*48d0*/  IADD3 R11, PT, PT, -R9, RZ, RZ ;  /* 0x000000ff090b7210 */ /* 0x000fe20007ffe1ff */
[----:B------:R-:W-:Y:S02]  /*48e0*/  IMAD R13, R2, R10, R13 ;  /* 0x0000000a020d7224 */ /* 0x000fe400078e020d */
[----:B------:R-:W-:Y:S02]  /*48f0*/  @!P0 IMAD R9, R15, R72, R3 ;  /* 0x000000480f098224 */ /* 0x000fe400078e0203 */
[----:B------:R-:W-:Y:S02]  /*4900*/  @!P0 IMAD.MOV.U32 R3, RZ, RZ, R0 ;  /* 0x000000ffff038224 */ /* 0x000fe400078e0000 */
[----:B------:R-:W-:Y:S02]  /*4910*/  IMAD R8, R6, R11, R8 ;  /* 0x0000000b06087224 */ /* 0x000fe400078e0208 */
[----:B------:R-:W-:Y:S02]  /*4920*/  IMAD R13, R3, R2, R13 ;  /* 0x00000002030d7224 */ /* 0x000fe400078e020d */
[----:B------:R-:W-:Y:S02]  /*4930*/  IMAD R8, R9, R6, R8 ;  /* 0x0000000609087224 */ /* 0x000fe400078e0208 */
.L_x_91:
[----:B------:R-:W-:Y:S05]  /*4940*/  BRA.U UP1, `(.L_x_92) ;  /* 0x0000000101107547 */ /* 0x000fea000b800000 */
[----:B------:R-:W-:Y:S04]  /*4950*/  MOV R0, UR7 ;  /* 0x0000000700007c02 */ /* 0x000fe80008000f00 */
[----:B------:R-:W-:Y:S04]  /*4960*/  SHF.L.U32 R3, R0, 0x1f, RZ ;  /* 0x0000001f00037819 */ /* 0x000fe800000006ff */
[----:B------:R-:W2:Y:S02]  /*4970*/  SYNCS.PHASECHK.TRANS64.TRYWAIT P0, [UR6+0xa8], R3 ;  /* 0x0000a803ff0075a7 */ /* 0x000ea40008001106 */
[----:B--2---:R-:W-:Y:S05]  /*4980*/  @!P0 BRA `(.L_x_93) ;  /* 0x0000004c001c8947 */ /* 0x004fea0003800000 */
.L_x_92:
[----:B------:R-:W-:Y:S02]  /*4990*/  R2UR UR19, R21 ;  /* 0x00000000151372ca */ /* 0x000fe400000e0000 */
[----:B------:R-:W-:Y:S02]  /*49a0*/  R2UR UR18, R20 ;  /* 0x00000000141272ca */ /* 0x000fe400000e0000 */
[----:B------:R-:W-:Y:S02]  /*49b0*/  ISETP.NE.U32.AND P2, PT, RZ, UR4, PT ;  /* 0x00000004ff007c0c */ /* 0x000fe4000bf45070 */
[----:B------:R-:W-:Y:S02]  /*49c0*/  SHF.L.U32 R12, R31, 0x1f, RZ ;  /* 0x0000001f1f0c7819 */ /* 0x000fe400000006ff */
[----:B------:R-:W-:Y:S05]  /*49d0*/  ISETP.NE.AND.EX P2, PT, RZ, UR5, PT, P2 ;  /* 0x00000005ff007c0c */ /* 0x000fea000bf45320 */
[----:B------:R-:W-:Y:S02]  /*49e0*/  USHF.L.U32 UR19, UR19, 0x7, URZ ;  /* 0x0000000713137899 */ /* 0x000fe400080006ff */
[----:B------:R-:W-:Y:S01]  /*49f0*/  USHF.L.U32 UR18, UR18, 0x7, URZ ;  /* 0x0000000712127899 */ /* 0x000fe200080006ff */
[----:B------:R-:W-:Y:S11]  /*4a00*/  BRA.U !UP3, `(.L_x_94) ;  /* 0x000000010b347547 */ /* 0x000ff6000b800000 */
[----:B------:R-:W-:Y:S01]  /*4a10*/  UPLOP3.LUT UP0, UPT, UPT, UPT, UP2, 0x80, 0x8 ;  /* 0x000000000008789c */ /* 0x000fe20003f0f020 */
[----:B--2---:R-:W-:Y:S02]  /*4a20*/  HFMA2 R0, -RZ, RZ, 0, 5.9604644775390625e-08 ;  /* 0x00000001ff007431 */ /* 0x004fe400000001ff */
[----:B------:R-:W-:Y:S03]  /*4a30*/  IMAD.MOV.U32 R171, RZ, RZ, 0x1 ;  /* 0x00000001ffab7424 */ /* 0x000fe600078e00ff */
[----:B------:R-:W-:Y:S05]  /*4a40*/  PLOP3.LUT P0, PT, PT, PT, UP0, 0x80, 0x8 ;  /* 0x000000000008781c */ /* 0x000fea0003f0f008 */
[----:B------:R-:W2:Y:S01]  /*4a50*/  @UP0 LDCU.64 UR10, c[0x0][0x888] ;  /* 0x00011100ff0a07ac */ /* 0x000ea20008000a00 */
[----:B------:R-:W-:Y:S07]  /*4a60*/  @UP0 UIMAD UR8, UR36, UR4, URZ ;  /* 0x00000004240802a4 */ /* 0x000fee000f8e02ff */
[----:B------:R-:W-:Y:S01]  /*4a70*/  @!P0 PRMT R171, R0, 0x7610, R171 ;  /* 0x0000761000ab8816 */ /* 0x000fe200000000ab */
[----:B--2---:R-:W-:Y:S03]  /*4a80*/  @UP0 UIMAD.WIDE UR10, UR8, 0x4, UR10 ;  /* 0x00000004080a08a5 */ /* 0x004fe6000f8e020a */
[----:B------:R-:W2:Y:S03]  /*4a90*/  @!UP0 LDCU UR8, c[0x0][0x880] ;  /* 0x00011000ff0887ac */ /* 0x000ea60008000800 */
[----:B------:R-:W-:Y:S01]  /*4aa0*/  IMAD.U32 R10, RZ, RZ, UR10 ;  /* 0x0000000aff0a7e24 */ /* 0x000fe2000f8e00ff */
[----:B------:R-:W-:Y:S05]  /*4ab0*/  MOV R11, UR11 ;  /* 0x0000000b000b7c02 */ /* 0x000fea0008000f00 */
[----:B-----5:R4:W5:Y:S02]  /*4ac0*/  @P0 LDG.E R81, desc[UR46][R10.64] ;  /* 0x0000002e0a510981 */ /* 0x020964000c1e1900 */
[----:B--2-4-:R-:W-:Y:S07]  /*4ad0*/  @!P0 IMAD.U32 R81, RZ, RZ, UR8 ;  /* 0x00000008ff518e24 */ /* 0x014fee000f8e00ff */
.L_x_94:
[----:B-----5:R-:W-:Y:S01]  /*4ae0*/  @!P2 FSETP.EQ.AND P0, PT, R81, RZ, PT ;  /* 0x000000ff5100a20b */ /* 0x020fe20003f02000 */
[----:B------:R-:W-:Y:S01]  /*4af0*/  @!UPT UIADD3 URZ, UPT, UPT, URZ, URZ, URZ ;  /* 0x000000fffffff290 */ /* 0x000fe2000fffe0ff */
[----:B------:R-:W-:Y:S11]  /*4b00*/  @!P2 BRA `(.L_x_95) ;  /* 0x000000000014a947 */ /* 0x000ff60003800000 */
[----:B------:R-:W-:Y:S02]  /*4b10*/  LOP3.LUT P2, RZ, R171, 0xff, RZ, 0xc0, !PT ;  /* 0x000000ffabff7812 */ /* 0x000fe4000784c0ff */
[----:B------:R-:W-:Y:S04]  /*4b20*/  PLOP3.LUT P0, PT, PT, PT, UP0, 0x80, 0x8 ;  /* 0x000000000008781c */ /* 0x000fe80003f0f008 */
[----:B------:R-:W-:Y:S07]  /*4b30*/  PLOP3.LUT P0, PT, P0, PT, PT, 0x8, 0x80 ;  /* 0x000000000080781c */ /* 0x000fee000070e170 */
[----:B------:R-:W-:Y:S11]  /*4b40*/  @P2 FSETP.EQ.AND P0, PT, R81, RZ, PT ;  /* 0x000000ff5100220b */ /* 0x000ff60003f02000 */
[----:B------:R-:W-:Y:S02]  /*4b50*/  @!UPT UIADD3 URZ, UPT, UPT, URZ, URZ, URZ ;  /* 0x000000fffffff290 */ /* 0x000fe4000fffe0ff */
.L_x_95:
[----:B------:R-:W4:Y:S01]  /*4b60*/  SYNCS.PHASECHK.TRANS64.TRYWAIT P2, [UR6+0x90], R12 ;  /* 0x0000900cff0075a7 */ /* 0x000f220008041106 */
[----:B------:R-:W-:Y:S04]  /*4b70*/  ELECT P4, URZ, PT ;  /* 0x0000000000ff782f */ /* 0x000fe80003880000 */
[----:B------:R-:W-:Y:S11]  /*4b80*/  PLOP3.LUT P4, PT, P0, P4, PT, 0xf2, 0x2f ;  /* 0x00000000002f781c */ /* 0x000ff60000789e72 */
[----:B------:R-:W-:Y:S02]  /*4b90*/  @!UPT UIADD3 URZ, UPT, UPT, URZ, URZ, URZ ;  /* 0x000000fffffff290 */ /* 0x000fe4000fffe0ff */
[----:B-1----:R-:W-:Y:S05]  /*4ba0*/  @!P4 IADD3 R21, P0, PT, R32, 0x580, RZ ;  /* 0x000005802015c810 */ /* 0x002fea0007f1e0ff */
[----:B------:R-:W-:Y:S01]  /*4bb0*/  @!P4 IMAD.X R20, RZ, RZ, R33, P0 ;  /* 0x000000ffff14c224 */ /* 0x000fe200000e0621 */
[----:B----4-:R-:W-:Y:S07]  /*4bc0*/  @!P2 BRA `(.L_x_96) ;  /* 0x0000004800a4a947 */ /* 0x010fee0003800000 */
.L_x_169:
[----:B------:R-:W4:Y:S01]  /*4bd0*/  LDC.64 R14, c[0x0][0xb10] ;  /* 0x0002c400ff0e7b82 */ /* 0x000f220000000a00 */
[----:B------:R-:W-:Y:S01]  /*4be0*/  @!P4 R2UR UR8, R20 ;  /* 0x000000001408c2ca */ /* 0x000fe200000e0000 */
[----:B------:R-:W-:Y:S01]  /*4bf0*/  VOTEU.ALL UP1, P4 ;  /* 0x0000000000ff7886 */ /* 0x000fe20002020000 */
[----:B------:R-:W-:Y:S01]  /*4c00*/  @!P4 R2UR UR9, R21 ;  /* 0x000000001509c2ca */ /* 0x000fe200000e0000 */
[----:B------:R-:W-:Y:S01]  /*4c10*/  UMOV UR10, 0x0 ;  /* 0x00000000000a7882 */ /* 0x000fe20000000000 */
[----:B------:R-:W-:Y:S03]  /*4c20*/  UMOV UR11, 0x10000000 ;  /* 0x10000000000b7882 */ /* 0x000fe60000000000 */
[----:B------:R-:W5:Y:S01]  /*4c30*/  LDC.64 R10, c[0x0][0xb18] ;  /* 0x0002c600ff0a7b82 */ /* 0x000f620000000a00 */
[----:B------:R-:W-:Y:S01]  /*4c40*/  @!UP1 UIADD3 UR16, UPT, UPT, UR6, 0x200, URZ ;  /* 0x0000020006109890 */ /* 0x000fe2000fffe0ff */
[----:B------:R-:W-:Y:S01]  /*4c50*/  @P3 SHF.R.U32.HI R28, RZ, 0x10, R25 ;  /* 0x00000010ff1c3819 */ /* 0x000fe20000011619 */
[----:B------:R-:W-:Y:S01]  /*4c60*/  VOTEU.ALL UP1, P4 ;  /* 0x0000000000ff7886 */ /* 0x000fe20002020000 */
[----:B------:R-:W-:Y:S01]  /*4c70*/  UMOV UR20, UR36 ;  /* 0x0000002400147c82 */ /* 0x000fe20008000000 */
[----:B------:R-:W-:Y:S03]  /*4c80*/  VIADD R30, R30, 0x1 ;  /* 0x000000011e1e7836 */ /* 0x000fe60000000000 */
[----:B--2---:R-:W2:Y:S01]  /*4c90*/  @!P1 LDC R0, c[0x0][0xb20] ;  /* 0x0002c800ff009b82 */ /* 0x004ea20000000800 */
[----:B------:R-:W-:Y:S01]  /*4ca0*/  IMAD.U32 R21, RZ, RZ, UR8 ;  /* 0x00000008ff157e24 */ /* 0x000fe2000f8e00ff */
[----:B------:R-:W-:Y:S06]  /*4cb0*/  UPRMT UR8, UR37, 0x654, UR17 ;  /* 0x0000065425087896 */ /* 0x000fec0008000011 */
[----:B-1----:R-:W1:Y:S01]  /*4cc0*/  @!P1 LDC R3, c[0x0][0xb0c] ;  /* 0x0002c300ff039b82 */ /* 0x002e620000000800 */
[----:B------:R-:W-:Y:S01]  /*4cd0*/  IMAD.U32 R20, RZ, RZ, UR9 ;  /* 0x00000009ff147e24 */ /* 0x000fe2000f8e00ff */
[----:B------:R-:W-:Y:S04]  /*4ce0*/  @!P4 R2UR UR15, R21 ;  /* 0x00000000150fc2ca */ /* 0x000fe800000e0000 */
[----:B------:R-:W-:Y:S01]  /*4cf0*/  @!P4 R2UR UR14, R20 ;  /* 0x00000000140ec2ca */ /* 0x000fe200000e0000 */
[----:B------:R-:W-:Y:S11]  /*4d00*/  @!P4 IMAD.MOV.U32 R20, RZ, RZ, 0x2000 ;  /* 0x00002000ff14c424 */ /* 0x000ff600078e00ff */
[----:B------:R-:W-:Y:S01]  /*4d10*/  @!UPT UIADD3 URZ, UPT, UPT, URZ, URZ, URZ ;  /* 0x000000fffffff290 */ /* 0x000fe2000fffe0ff */
[----:B------:R1:W-:Y:S01]  /*4d20*/  @!UP1 UTMALDG.3D [UR16], [UR14], desc[UR10] ;  /* 0x00000a100e0095b4 */ /* 0x0003e20008011000 */
[----:B------:R1:W-:Y:S02]  /*4d30*/  @!P4 SYNCS.ARRIVE.TRANS64.RED.A0TR RZ, [UR6+0x80], R20 ;  /* 0x00008014ffffc9a7 */ /* 0x0003e40008300406 */
[----:B-1----:R-:W-:Y:S01]  /*4d40*/  @!P1 ISETP.NE.AND P2, PT, R3, 0x1, PT ;  /* 0x000000010300980c */ /* 0x002fe20003f45270 */
[C---:B----4-:R-:W-:Y:S01]  /*4d50*/  @!P1 IMAD.HI.U32 R14, R13.reuse, R14, RZ ;  /* 0x0000000e0d0e9227 */ /* 0x050fe200078e00ff */
[----:B-----5:R-:W-:Y:S03]  /*4d60*/  @!P1 ISETP.NE.AND P0, PT, R10, 0x1, PT ;  /* 0x000000010a00980c */ /* 0x020fe60003f05270 */
[C---:B------:R-:W-:Y:S01]  /*4d70*/  @!P1 IMAD.HI.U32 R11, R8.reuse, R11, RZ ;  /* 0x0000000b080b9227 */ /* 0x040fe200078e00ff */
[----:B------:R-:W-:Y:S04]  /*4d80*/  @!P1 SHF.R.U32.HI R14, RZ, R15, R14 ;  /* 0x0000000fff0e9219 */ /* 0x000fe8000001160e */
[----:B--2---:R-:W-:Y:S01]  /*4d90*/  @!P1 SHF.R.U32.HI R9, RZ, R0, R11 ;  /* 0x00000000ff099219 */ /* 0x004fe2000001160b */
[----:B------:R-:W-:Y:S01]  /*4da0*/  SYNCS.ARRIVE.TRANS64.RED.A1T0 RZ, [UR8], RZ ;  /* 0x000000ffffff79a7 */ /* 0x000fe20008100408 */
[----:B------:R-:W-:Y:S02]  /*4db0*/  @!P1 SEL R14, R13, R14, !P2 ;  /* 0x0000000e0d0e9207 */ /* 0x000fe40005000000 */
[----:B------:R-:W-:Y:S01]  /*4dc0*/  @!P1 SEL R9, R8, R9, !P0 ;  /* 0x0000000908099207 */ /* 0x000fe20004000000 */
[----:B------:R-:W1:Y:S04]  /*4dd0*/  SYNCS.PHASECHK.TRANS64.TRYWAIT P5, [UR6+0x98], R12 ;  /* 0x0000980cff0075a7 */ /* 0x000e6800080a1106 */
[----:B------:R-:W-:Y:S02]  /*4de0*/  @!P1 IMAD.IADD R0, R9, 0x1, -R14 ;  /* 0x0000000109009824 */ /* 0x000fe400078e0a0e */
[----:B------:R-:W-:Y:S02]  /*4df0*/  @!P1 IMAD.IADD R9, R14, 0x1, -R9 ;  /* 0x000000010e099824 */ /* 0x000fe400078e0a09 */
[----:B------:R-:W-:Y:S02]  /*4e00*/  @!P1 IMAD R13, R0, R3, R13 ;  /* 0x00000003000d9224 */ /* 0x000fe400078e020d */
[----:B------:R-:W-:Y:S01]  /*4e10*/  @!P1 IMAD R8, R9, R10, R8 ;  /* 0x0000000a09089224 */ /* 0x000fe200078e0208 */
[----:B-1----:R-:W-:Y:S06]  /*4e20*/  @!P5 BRA `(.L_x_97) ;  /* 0x000000480024d947 */ /* 0x002fec0003800000 */
.L_x_171:
[----:B-1----:R-:W-:Y:S01]  /*4e30*/  @!P4 IADD3 R3, P0, PT, R32, 0x580, RZ ;  /* 0x000005802003c810 */ /* 0x002fe20007f1e0ff */
[----:B------:R-:W-:Y:S01]  /*4e40*/  VOTEU.ALL UP1, P4 ;  /* 0x0000000000ff7886 */ /* 0x000fe20002020000 */
[----:B------:R-:W-:Y:S01]  /*4e50*/  UMOV UR20, 0x0 ;  /* 0x0000000000147882 */ /* 0x000fe20000000000 */
[----:B------:R-:W-:Y:S01]  /*4e60*/  UMOV UR21, 0x10000000 ;  /* 0x1000000000157882 */ /* 0x000fe20000000000 */
[----:B------:R-:W-:Y:S01]  /*4e70*/  @!P4 R2UR UR9, R3 ;  /* 0x000000000309c2ca */ /* 0x000fe200000e0000 */
[----:B------:R-:W-:Y:S01]  /*4e80*/  @!P4 IMAD.X R0, RZ, RZ, R33, P0 ;  /* 0x000000ffff00c224 */ /* 0x000fe200000e0621 */
[----:B------:R-:W-:Y:S01]  /*4e90*/  @!UP1 UIADD3 UR10, UPT, UPT, UR18, 0x40, URZ ;  /* 0x00000040120a9890 */ /* 0x000fe2000fffe0ff */
[----:B------:R-:W-:Y:S01]  /*4ea0*/  ISETP.NE.AND P0, PT, R30, 0x2, PT ;  /* 0x000000021e00780c */ /* 0x000fe20003f05270 */
[----:B------:R-:W-:Y:S01]  /*4eb0*/  UMOV UR11, UR19 ;  /* 0x00000013000b7c82 */ /* 0x000fe20008000000 */
[----:B------:R-:W-:Y:S01]  /*4ec0*/  UMOV UR12, UR36 ;  /* 0x00000024000c7c82 */ /* 0x000fe20008000000 */
[----:B------:R-:W-:Y:S01]  /*4ed0*/  @!P4 R2UR UR8, R0 ;  /* 0x000000000008c2ca */ /* 0x000fe200000e0000 */
[----:B------:R-:W-:Y:S01]  /*4ee0*/  IMAD.IADD R20, R8, 0x1, R147 ;  /* 0x0000000108147824 */ /* 0x000fe200078e0293 */
[----:B------:R-:W-:Y:S01]  /*4ef0*/  @P3 R2UR UR36, R28 ;  /* 0x000000001c2432ca */ /* 0x000fe200000e0000 */
[----:B------:R-:W-:Y:S01]  /*4f00*/  IMAD.IADD R21, R13, 0x1, R170 ;  /* 0x000000010d157824 */ /* 0x000fe200078e02aa */
[----:B------:R-:W-:Y:S02]  /*4f10*/  SEL R0, RZ, 0x1, P0 ;  /* 0x00000001ff007807 */ /* 0x000fe40000000000 */
[----:B------:R-:W-:Y:S01]  /*4f20*/  LOP3.LUT R31, R31, 0x1, RZ, 0x3c, !PT ;  /* 0x000000011f1f7812 */ /* 0x000fe200078e3cff */
[----:B------:R-:W-:Y:S01]  /*4f30*/  IMAD.U32 R10, RZ, RZ, UR9 ;  /* 0x00000009ff0a7e24 */ /* 0x000fe2000f8e00ff */
[----:B------:R-:W-:Y:S01]  /*4f40*/  @!UP1 UIADD3 UR9, UPT, UPT, UR6, 0x88, URZ ;  /* 0x0000008806099890 */ /* 0x000fe2000fffe0ff */
[----:B------:R-:W-:Y:S02]  /*4f50*/  LOP3.LUT R29, R29, R0, RZ, 0x3c, !PT ;  /* 0x000000001d1d7212 */ /* 0x000fe400078e3cff */
[----:B------:R-:W-:Y:S02]  /*4f60*/  SEL R30, R30, RZ, P0 ;  /* 0x000000ff1e1e7207 */ /* 0x000fe40000000000 */
[----:B------:R-:W-:Y:S01]  /*4f70*/  IMAD.U32 R11, RZ, RZ, UR8 ;  /* 0x00000008ff0b7e24 */ /* 0x000fe2000f8e00ff */
[----:B------:R-:W-:Y:S01]  /*4f80*/  @!P4 R2UR UR14, R10 ;  /* 0x000000000a0ec2ca */ /* 0x000fe200000e0000 */
[----:B------:R-:W-:Y:S01]  /*4f90*/  @!UP1 UIADD3 UR8, UPT, UPT, UR6, 0x2200, URZ ;  /* 0x0000220006089890 */ /* 0x000fe2000fffe0ff */
[----:B------:R-:W-:Y:S02]  /*4fa0*/  VOTEU.ALL UP1, P4 ;  /* 0x0000000000ff7886 */ /* 0x000fe40002020000 */
[----:B------:R-:W-:Y:S11]  /*4fb0*/  @!P4 R2UR UR15, R11 ;  /* 0x000000000b0fc2ca */ /* 0x000ff600000e0000 */
[----:B------:R-:W-:Y:S02]  /*4fc0*/  @!UPT UIADD3 URZ, UPT, UPT, URZ, URZ, URZ ;  /* 0x000000fffffff290 */ /* 0x000fe4000fffe0ff */
[----:B------:R2:W-:Y:S01]  /*4fd0*/  @!UP1 UTMALDG.3D [UR8], [UR14], desc[UR20] ;  /* 0x000014080e0095b4 */ /* 0x0005e20008011000 */
[----:B------:R2:W-:Y:S01]  /*4fe0*/  @!P4 SYNCS.ARRIVE.TRANS64.RED.A0TR RZ, [UR6+0x88], R23 ;  /* 0x00008817ffffc9a7 */ /* 0x0005e20008300406 */
[----:B------:R-:W-:Y:S01]  /*4ff0*/  UPLOP3.LUT UP1, UPT, UPT, UPT, UPT, 0x80, 0x8 ;  /* 0x000000000008789c */ /* 0x000fe20003f2f070 */
[----:B------:R-:W-:Y:S01]  /*5000*/  SYNCS.ARRIVE.TRANS64.RED.A1T0 RZ, [UR13], RZ ;  /* 0x000000ffffff79a7 */ /* 0x000fe2000810040d */
[----:B------:R-:W-:Y:S09]  /*5010*/  @P3 BRA `(.L_x_98) ;  /* 0xfffffff400503947 */ /* 0x000ff2000383ffff */
[----:B------:R-:W-:-:S04]  /*5020*/  SHF.L.U32 R3, R31, 0x1f, RZ ;  /* 0x0000001f1f037819 */ /* 0x000fc800000006ff */
[----:B------:R-:W1:Y:S02]  /*5030*/  SYNCS.PHASECHK.TRANS64.TRYWAIT P0, [UR6+0x90], R3 ;  /* 0x00009003ff0075a7 */ /* 0x000e640008001106 */
[----:B-1----:R-:W-:Y:S05]  /*5040*/  @!P0 BRA `(.L_x_99) ;  /* 0x0000004400b48947 */ /* 0x002fea0003800000 */
.L_x_173:
[----:B-1----:R-:W-:-:S07]  /*5050*/  MOV R0, UR6 ;  /* 0x0000000600007c02 */ /* 0x002fce0008000f00 */
.L_x_100:
[----:B-1----:R-:W-:-:S04]  /*5060*/  SHF.L.U32 R3, R31, 0x1f, RZ ;  /* 0x0000001f1f037819 */ /* 0x002fc800000006ff */
[----:B------:R1:W4:Y:S03]  /*5070*/  SYNCS.PHASECHK.TRANS64.TRYWAIT P0, [R0+URZ+0x98], R3 ;  /* 0x00009803000075a7 */ /* 0x00032600080011ff */
[----:B----4-:R-:W-:Y:S05]  /*5080*/  @!P0 NANOSLEEP.SYNCS 0x989680 ;  /* 0x009896800000895d */ /* 0x010fea0003900000 */
[----:B------:R-:W4:Y:S02]  /*5090*/  @!P0 SYNCS.PHASECHK.TRANS64 P0, [R0+URZ+0x98], R3 ;  /* 0x00009803000085a7 */ /* 0x000f2400080010ff */
[----:B--2-4-:R-:W-:Y:S05]  /*50a0*/  @P0 EXIT ;  /* 0x000000000000094d */ /* 0x014fea0003800000 */
[----:B------:R-:W-:Y:S05]  /*50b0*/  BRA `(.L_x_100) ;  /* 0xfffffffc00e87947 */ /* 0x000fea000383ffff */
.L_x_89:
[----:B------:R-:W-:-:S06]  /*50c0*/  UISETP.GE.AND UP1, UPT, UR10, 0x4, UPT ;  /* 0x000000040a00788c */ /* 0x000fcc000bf26270 */
[----:B------:R-:W-:-:S13]  /*50d0*/  PLOP3.LUT P0, PT, PT, PT, UP1, 0x80, 0x8 ;  /* 0x000000000008781c */ /* 0x000fda0003f0f018 */
[----:B------:R-:W-:Y:S05]  /*50e0*/  @!P0 EXIT ;  /* 0x000000000000894d */ /* 0x000fea0003800000 */
[----:B------:R-:W-:Y:S01]  /*50f0*/  BAR.SYNC.DEFER_BLOCKING 0x6, 0xa0 ;  /* 0x0182800000007b1d */ /* 0x000fe20000010000 */
[C---:B------:R-:W-:Y:S01]  /*5100*/  IMAD.SHL.U32 R3, R189.reuse, 0x40, RZ ;  /* 0x00000040bd037824 */ /* 0x040fe200078e00ff */
[C---:B------:R-:W-:Y:S01]  /*5110*/  LOP3.LUT R193, R189.reuse, 0x60, RZ, 0xc0, !PT ;  /* 0x00000060bdc17812 */ /* 0x040fe200078ec0ff */
[C---:B------:R-:W-:Y:S01]  /*5120*/  IMAD.SHL.U32 R172, R189.reuse, 0x8, RZ ;  /* 0x00000008bdac7824 */ /* 0x040fe200078e00ff */
[C---:B------:R-:W-:Y:S01]  /*5130*/  LOP3.LUT R191, R189.reuse, 0x2, RZ, 0xc0, !PT ;  /* 0x00000002bdbf7812 */ /* 0x040fe200078ec0ff */
[----:B------:R-:W-:Y:S01]  /*5140*/  IMAD.U32 R79, R189, 0x10000, RZ ;  /* 0x00010000bd4f7824 */ /* 0x000fe200078e00ff */
[----:B------:R-:W-:Y:S02]  /*5150*/  UMOV UR49, 0x400 ;  /* 0x0000040000317882 */ /* 0x000fe40000000000 */
[----:B------:R-:W1:Y:S01]  /*5160*/  LDC R177, c[0x0][0x370] ;  /* 0x0000dc00ffb17b82 */ /* 0x000e620000000800 */
[----:B------:R-:W-:Y:S01]  /*5170*/  ULEA UR49, UR37, UR49, 0x18 ;  /* 0x0000003125317291 */ /* 0x000fe2000f8ec0ff */
[----:B------:R-:W-:Y:S01]  /*5180*/  LOP3.LUT R5, R3, 0x180, RZ, 0xc0, !PT ;  /* 0x0000018003057812 */ /* 0x000fe200078ec0ff */
[----:B------:R-:W-:Y:S01]  /*5190*/  HFMA2 R196, -RZ, RZ, 0, 0 ;  /* 0x00000000ffc47431 */ /* 0x000fe200000001ff */
[----:B------:R-:W-:Y:S01]  /*51a0*/  LOP3.LUT R79, R79, 0x600000, RZ, 0xc0, !PT ;  /* 0x006000004f4f7812 */ /* 0x000fe200078ec0ff */
[----:B------:R-:W-:Y:S01]  /*51b0*/  UIADD3 UR4, UPT, UPT, UR49, 0x4200, URZ ;  /* 0x0000420031047890 */ /* 0x000fe2000fffe0ff */
[----:B------:R-:W-:Y:S01]  /*51c0*/  LOP3.LUT R172, R5, 0x30, R172, 0xf8, !PT ;  /* 0x0000003005ac7812 */ /* 0x000fe200078ef8ac */
[----:B------:R-:W-:Y:S01]  /*51d0*/  IMAD.MOV.U32 R76, RZ, RZ, RZ ;  /* 0x000000ffff4c7224 */ /* 0x000fe200078e00ff */
[----:B------:R-:W2:Y:S01]  /*51e0*/  LDC R74, c[0x0][0xb0c] ;  /* 0x0002c300ff4a7b82 */ /* 0x000ea20000000800 */
[----:B------:R-:W-:-:S02]  /*51f0*/  LOP3.LUT R189, R189, 0x4, RZ, 0xc0, !PT ;  /* 0x00000004bdbd7812 */ /* 0x000fc400078ec0ff */
[----:B------:R-:W-:Y:S02]  /*5200*/  CS2R R182, SRZ ;  /* 0x0000000000b67805 */ /* 0x000fe4000001ff00 */
[----:B------:R-:W-:Y:S02]  /*5210*/  LOP3.LUT R172, R172, 0x1e40, R3, 0xf8, !PT ;  /* 0x00001e40acac7812 */ /* 0x000fe400078ef803 */
[----:B------:R-:W-:Y:S02]  /*5220*/  CS2R R180, SRZ ;  /* 0x0000000000b47805 */ /* 0x000fe4000001ff00 */
[----:B------:R-:W-:Y:S01]  /*5230*/  IADD3 R188, PT, PT, -R189, 0x2, RZ ;  /* 0x00000002bdbc7810 */ /* 0x000fe20007ffe1ff */
[----:B------:R-:W-:Y:S01]  /*5240*/  IMAD.MOV R176, RZ, RZ, -R191 ;  /* 0x000000ffffb07224 */ /* 0x000fe200078e0abf */
[----:B------:R-:W-:Y:S01]  /*5250*/  MOV R192, UR4 ;  /* 0x0000000400c07c02 */ /* 0x000fe20008000f00 */
[----:B------:R-:W3:Y:S01]  /*5260*/  LDC R174, c[0x0][0xb20] ;  /* 0x0002c800ffae7b82 */ /* 0x000ee20000000800 */
[----:B------:R-:W4:Y:S01]  /*5270*/  LDS R0, [UR49+0x160] ;  /* 0x00016031ff007984 */ /* 0x000f220008000800 */
[----:B------:R-:W-:Y:S01]  /*5280*/  VIADD R190, R172, UR49 ;  /* 0x00000031acbe7c36 */ /* 0x000fe20008000000 */
[----:B------:R-:W1:Y:S01]  /*5290*/  LDCU.64 UR52, c[0x0][0x348] ;  /* 0x00006900ff3477ac */ /* 0x000e620008000a00 */
[----:B------:R-:W-:-:S02]  /*52a0*/  IMAD.MOV R175, RZ, RZ, -R189 ;  /* 0x000000ffffaf7224 */ /* 0x000fc400078e0abd */
[----:B------:R-:W-:Y:S01]  /*52b0*/  VIADD R190, R190, 0x200 ;  /* 0x00000200bebe7836 */ /* 0x000fe20000000000 */
[----:B------:R-:W1:Y:S01]  /*52c0*/  LDCU.64 UR38, c[0x0][0x888] ;  /* 0x00011100ff2677ac */ /* 0x000e620008000a00 */
[----:B------:R-:W1:Y:S01]  /*52d0*/  LDC R73, c[0x0][0xb30] ;  /* 0x0002cc00ff497b82 */ /* 0x000e620000000800 */
[----:B------:R-:W1:Y:S01]  /*52e0*/  LDCU.64 UR44, c[0x0][0x890] ;  /* 0x00011200ff2c77ac */ /* 0x000e620008000a00 */
[----:B------:R-:W-:-:S06]  /*52f0*/  UIADD3 UR48, UPT, UPT, UR49, 0x200, URZ ;  /* 0x0000020031307890 */ /* 0x000fcc000fffe0ff */
[----:B------:R-:W1:Y:S08]  /*5300*/  LDC.64 R168, c[0x0][0xb10] ;  /* 0x0002c400ffa87b82 */ /* 0x000e700000000a00 */
[----:B------:R-:W1:Y:S08]  /*5310*/  LDC.64 R70, c[0x0][0xb18] ;  /* 0x0002c600ff467b82 */ /* 0x000e700000000a00 */
[----:B------:R-:W1:Y:S08]  /*5320*/  LDC.64 R68, c[0x0][0xb28] ;  /* 0x0002ca00ff447b82 */ /* 0x000e700000000a00 */
[----:B------:R-:W1:Y:S01]  /*5330*/  LDC.64 R166, c[0x0][0x8b0] ;  /* 0x00022c00ffa67b82 */ /* 0x000e620000000a00 */
[----:B----4-:R-:W-:-:S07]  /*5340*/  IMAD.IADD R79, R0, 0x1, R79 ;  /* 0x00000001004f7824 */ /* 0x010fce00078e024f */
[----:B------:R-:W4:Y:S08]  /*5350*/  LDC.64 R164, c[0x0][0x8a8] ;  /* 0x00022a00ffa47b82 */ /* 0x000f300000000a00 */
[----:B--23--:R-:W1:Y:S02]  /*5360*/  LDC R178, c[0x0][0x374] ;  /* 0x0000dd00ffb27b82 */ /* 0x00ce640000000800 */
.L_x_127:
[----:B------:R-:W-:Y:S02]  /*5370*/  LEA R0, R196, UR49, 0x3 ;  /* 0x00000031c4007c11 */ /* 0x000fe4000f8e18ff */
[----:B------:R-:W-:Y:S02]  /*5380*/  SHF.L.U32 R3, R182, 0x1f, RZ ;  /* 0x0000001fb6037819 */ /* 0x000fe400000006ff */
[----:B-1----:R-:W-:Y:S02]  /*5390*/  LEA R16, R196, UR49, 0x4 ;  /* 0x00000031c4107c11 */ /* 0x002fe4000f8e20ff */
[----:B------:R-:W2:Y:S02]  /*53a0*/  SYNCS.PHASECHK.TRANS64.TRYWAIT P0, [R0+URZ+0xb0], R3 ;  /* 0x0000b003000075a7 */ /* 0x000ea400080011ff */
[----:B--2---:R-:W-:Y:S05]  /*53b0*/  @!P0 BRA `(.L_x_101) ;  /* 0x0000004000f08947 */ /* 0x004fea0003800000 */
.L_x_174:
[----:B------:R-:W3:Y:S01]  /*53c0*/  LDC.64 R12, c[0x0][0xb10] ;  /* 0x0002c400ff0c7b82 */ /* 0x000ee20000000a00 */
[----:B------:R-:W4:Y:S01]  /*53d0*/  LDS.128 R16, [R16+0x140] ;  /* 0x0001400010107984 */ /* 0x000f220000000c00 */
[----:B-1----:R-:W-:Y:S01]  /*53e0*/  ISETP.NE.AND P1, PT, R73, 0x1, PT ;  /* 0x000000014900780c */ /* 0x002fe20003f25270 */
[----:B--2---:R-:W-:Y:S01]  /*53f0*/  VIADD R0, R0, 0xc0 ;  /* 0x000000c000007836 */ /* 0x004fe20000000000 */
[----:B------:R-:W-:Y:S04]  /*5400*/  ISETP.GE.AND P0, PT, R72, 0x1, PT ;  /* 0x000000014800780c */ /* 0x000fe80003f06270 */
[----:B------:R-:W1:Y:S01]  /*5410*/  LDC.64 R10, c[0x0][0xb18] ;  /* 0x0002c600ff0a7b82 */ /* 0x000e620000000a00 */
[----:B------:R-:W-:Y:S01]  /*5420*/  PRMT R0, RZ, 0x654, R0 ;  /* 0x00000654ff007816 */ /* 0x000fe20000000000 */
[----:B------:R-:W-:Y:S01]  /*5430*/  @!PT LDS RZ, [RZ] ;  /* 0x00000000fffff984 */ /* 0x000fe20000000800 */
[----:B------:R-:W-:Y:S01]  /*5440*/  @!PT LDS RZ, [RZ] ;  /* 0x00000000fffff984 */ /* 0x000fe20000000800 */
[----:B------:R-:W-:Y:S01]  /*5450*/  @!PT LDS RZ, [RZ] ;  /* 0x00000000fffff984 */ /* 0x000fe20000000800 */
[----:B------:R-:W-:Y:S01]  /*5460*/  @!PT LDS RZ, [RZ] ;  /* 0x00000000fffff984 */ /* 0x000fe20000000800 */
[----:B------:R2:W-:Y:S06]  /*5470*/  MEMBAR.ALL.CTA ;  /* 0x0000000000007992 */ /* 0x0005ec0000008000 */
[----:B--2---:R-:W2:Y:S01]  /*5480*/  FENCE.VIEW.ASYNC.S ;  /* 0x00000000000073c6 */ /* 0x004ea20000000000 */
[----:B------:R-:W1:Y:S08]  /*5490*/  @!P1 LDC R14, c[0x0][0xb20] ;  /* 0x0002c800ff0e9b82 */ /* 0x000e700000000800 */
[----:B------:R-:W1:Y:S01]  /*54a0*/  @!P1 LDC R9, c[0x0][0xb0c] ;  /* 0x0002c300ff099b82 */ /* 0x000e620000000800 */
[----:B--2---:R2:W-:Y:S01]  /*54b0*/  SYNCS.ARRIVE.TRANS64.RED.A1T0 RZ, [R0+URZ], RZ ;  /* 0x000000ff00ff79a7 */ /* 0x0045e200081004ff */
[----:B----4-:R-:W-:Y:S04]  /*54c0*/  LOP3.LUT P4, RZ, R18, 0x1, RZ, 0xc0, !PT ;  /* 0x0000000112ff7812 */ /* 0x010fe8000788c0ff */
[----:B------:R-:W-:Y:S09]  /*54d0*/  P2R R194, PR, RZ, 0x10 ;  /* 0x00000010ffc27803 */ /* 0x000ff20000000000 */
[----:B------:R-:W-:Y:S02]  /*54e0*/  @P4 MOV R77, R16 ;  /* 0x00000010004d4202 */ /* 0x000fe40000000f00 */
[----:B------:R-:W-:Y:S01]  /*54f0*/  @P4 LOP3.LUT R75, R17, 0xffff, RZ, 0xc0, !PT ;  /* 0x0000ffff114b4812 */ /* 0x000fe200078ec0ff */
[----:B--23--:R-:W-:Y:S06]  /*5500*/  @!P0 BRA `(.L_x_102) ;  /* 0x0000000000a48947 */ /* 0x00cfec0003800000 */
[----:B------:R-:W-:Y:S01]  /*5510*/  IMAD.HI.U32 R23, R178, R71, RZ ;  /* 0x00000047b2177227 */ /* 0x000fe200078e00ff */
[----:B------:R-:W-:Y:S02]  /*5520*/  ISETP.NE.AND P0, PT, R70, 0x1, PT ;  /* 0x000000014600780c */ /* 0x000fe40003f05270 */
[----:B------:R-:W-:Y:S01]  /*5530*/  ISETP.NE.AND P2, PT, R72, 0x1, PT ;  /* 0x000000014800780c */ /* 0x000fe20003f45270 */
[----:B------:R-:W-:Y:S01]  /*5540*/  IMAD.HI.U32 R22, R177, R168, RZ ;  /* 0x000000a8b1167227 */ /* 0x000fe200078e00ff */
[----:B------:R-:W-:Y:S02]  /*5550*/  SHF.R.U32.HI R23, RZ, R174, R23 ;  /* 0x000000aeff177219 */ /* 0x000fe40000011617 */
[----:B------:R-:W-:Y:S01]  /*5560*/  ISETP.NE.AND P3, PT, R74, 0x1, PT ;  /* 0x000000014a00780c */ /* 0x000fe20003f65270 */
[----:B------:R-:W-:Y:S01]  /*5570*/  IMAD.HI.U32 R26, R77, R168, RZ ;  /* 0x000000a84d1a7227 */ /* 0x000fe200078e00ff */
[----:B------:R-:W-:Y:S02]  /*5580*/  SHF.R.U32.HI R22, RZ, R169, R22 ;  /* 0x000000a9ff167219 */ /* 0x000fe40000011616 */
[----:B------:R-:W-:Y:S01]  /*5590*/  SEL R3, R178, R23, !P0 ;  /* 0x00000017b2037207 */ /* 0x000fe20004000000 */
[----:B------:R-:W-:Y:S01]  /*55a0*/  IMAD.HI.U32 R23, R75, R71, RZ ;  /* 0x000000474b177227 */ /* 0x000fe200078e00ff */
[----:B------:R-:W-:Y:S02]  /*55b0*/  SEL R7, R177, R22, !P3 ;  /* 0x00000016b1077207 */ /* 0x000fe40005800000 */
[----:B------:R-:W-:Y:S01]  /*55c0*/  SHF.R.U32.HI R26, RZ, R169, R26 ;  /* 0x000000a9ff1a7219 */ /* 0x000fe2000001161a */
[-C--:B------:R-:W-:Y:S04]  /*55d0*/  IMAD.HI.U32 R22, R3, R68.reuse, RZ ;  /* 0x0000004403167227 */ /* 0x080fe800078e00ff */
[----:B------:R-:W-:Y:S01]  /*55e0*/  IMAD.HI.U32 R24, R7, R68, RZ ;  /* 0x0000004407187227 */ /* 0x000fe200078e00ff */
[-C--:B------:R-:W-:Y:S02]  /*55f0*/  @P2 SHF.R.U32.HI R3, RZ, R69.reuse, R22 ;  /* 0x00000045ff032219 */ /* 0x080fe40000011616 */
[----:B------:R-:W-:Y:S02]  /*5600*/  SHF.R.U32.HI R22, RZ, R174, R23 ;  /* 0x000000aeff167219 */ /* 0x000fe40000011617 */
[----:B------:R-:W-:Y:S01]  /*5610*/  @P2 SHF.R.U32.HI R7, RZ, R69, R24 ;  /* 0x00000045ff072219 */ /* 0x000fe20000011618 */
[C---:B------:R-:W-:Y:S01]  /*5620*/  IMAD R2, R72.reuse, R3, RZ ;  /* 0x0000000348027224 */ /* 0x040fe200078e02ff */
[----:B------:R-:W-:Y:S02]  /*5630*/  SEL R5, R75, R22, !P0 ;  /* 0x000000164b057207 */ /* 0x000fe40004000000 */
[----:B------:R-:W-:Y:S01]  /*5640*/  SEL R3, R77, R26, !P3 ;  /* 0x0000001a4d037207 */ /* 0x000fe20005800000 */
[----:B------:R-:W-:Y:S01]  /*5650*/  IMAD R4, R72, R7, RZ ;  /* 0x0000000748047224 */ /* 0x000fe200078e02ff */
[C---:B------:R-:W-:Y:S01]  /*5660*/  ISETP.GE.AND P0, PT, R5.reuse, R2, PT ;  /* 0x000000020500720c */ /* 0x040fe20003f06270 */
[----:B------:R-:W-:Y:S03]  /*5670*/  IMAD.HI.U32 R6, R5, R68, RZ ;  /* 0x0000004405067227 */ /* 0x000fe600078e00ff */
[----:B------:R-:W-:Y:S01]  /*5680*/  ISETP.GE.OR P0, PT, R3, R4, P0 ;  /* 0x000000040300720c */ /* 0x000fe20000706670 */
[----:B------:R-:W-:Y:S01]  /*5690*/  IMAD.MOV R4, RZ, RZ, -R3 ;  /* 0x000000ffff047224 */ /* 0x000fe200078e0a03 */
[-C--:B------:R-:W-:Y:S03]  /*56a0*/  SHF.R.U32.HI R6, RZ, R69.reuse, R6 ;  /* 0x00000045ff067219 */ /* 0x080fe60000011606 */
[----:B------:R-:W-:Y:S01]  /*56b0*/  IMAD R77, R74, R4, R77 ;  /* 0x000000044a4d7224 */ /* 0x000fe200078e024d */
[----:B------:R-:W-:Y:S05]  /*56c0*/  SEL R15, R5, R6, !P2 ;  /* 0x00000006050f7207 */ /* 0x000fea0005000000 */
[----:B------:R-:W-:Y:S02]  /*56d0*/  IMAD.MOV R6, RZ, RZ, -R15 ;  /* 0x000000ffff067224 */ /* 0x000fe400078e0a0f */
[C---:B------:R-:W-:Y:S04]  /*56e0*/  @!P0 IMAD.HI.U32 R2, R3.reuse, R68, RZ ;  /* 0x0000004403028227 */ /* 0x040fe800078e00ff */
[----:B------:R-:W-:Y:S01]  /*56f0*/  IMAD R6, R72, R6, R5 ;  /* 0x0000000648067224 */ /* 0x000fe200078e0205 */
[----:B------:R-:W-:Y:S04]  /*5700*/  @!P0 SHF.R.U32.HI R2, RZ, R69, R2 ;  /* 0x00000045ff028219 */ /* 0x000fe80000011602 */
[----:B------:R-:W-:Y:S02]  /*5710*/  @!P0 SEL R0, R3, R2, !P2 ;  /* 0x0000000203008207 */ /* 0x000fe40005000000 */
[----:B------:R-:W-:Y:S02]  /*5720*/  IADD3 R2, PT, PT, -R5, RZ, RZ ;  /* 0x000000ff05027210 */ /* 0x000fe40007ffe1ff */
[----:B------:R-:W-:Y:S01]  /*5730*/  @!P0 IADD3 R8, PT, PT, R15, -R0, RZ ;  /* 0x800000000f088210 */ /* 0x000fe20007ffe0ff */
[----:B------:R-:W-:Y:S02]  /*5740*/  @!P0 IMAD R0, R7, R6, R0 ;  /* 0x0000000607008224 */ /* 0x000fe400078e0200 */
[----:B------:R-:W-:Y:S02]  /*5750*/  IMAD R75, R70, R2, R75 ;  /* 0x00000002464b7224 */ /* 0x000fe400078e024b */
[----:B------:R-:W-:Y:S02]  /*5760*/  @!P0 IMAD R5, R8, R72, R3 ;  /* 0x0000004808058224 */ /* 0x000fe400078e0203 */
[----:B------:R-:W-:Y:S04]  /*5770*/  @!P0 IMAD.MOV.U32 R3, RZ, RZ, R0 ;  /* 0x000000ffff038224 */ /* 0x000fe800078e0000 */
[----:B------:R-:W-:Y:S02]  /*5780*/  IMAD R77, R3, R74, R77 ;  /* 0x0000004a034d7224 */ /* 0x000fe400078e024d */
[----:B------:R-:W-:Y:S07]  /*5790*/  IMAD R75, R5, R70, R75 ;  /* 0x00000046054b7224 */ /* 0x000fee00078e024b */
.L_x_102:
[----:B-1----:R-:W-:Y:S01]  /*57a0*/  @!P1 ISETP.NE.AND P0, PT, R10, 0x1, PT ;  /* 0x000000010a00980c */ /* 0x002fe20003f05270 */
[----:B------:R-:W-:Y:S01]  /*57b0*/  @!P1 IMAD.HI.U32 R0, R77, R12, RZ ;  /* 0x0000000c4d009227 */ /* 0x000fe200078e00ff */
[----:B------:R-:W-:Y:S01]  /*57c0*/  @!P1 ISETP.NE.AND P2, PT, R9, 0x1, PT ;  /* 0x000000010900980c */ /* 0x000fe20003f45270 */
[----:B------:R-:W-:Y:S01]  /*57d0*/  ULOP3.LUT UP0, URZ, UR48, 0x1b0, URZ, 0xc0, !UPT ;  /* 0x000001b030ff7892 */ /* 0x000fe2000f80c0ff */
[----:B------:R-:W-:Y:S01]  /*57e0*/  R2UR UR42, R21 ;  /* 0x00000000152a72ca */ /* 0x000fe200000e0000 */
[----:B------:R-:W-:Y:S01]  /*57f0*/  @!P1 IMAD.HI.U32 R3, R75, R11, RZ ;  /* 0x0000000b4b039227 */ /* 0x000fe200078e00ff */
[----:B------:R-:W-:Y:S02]  /*5800*/  @!P1 SHF.R.U32.HI R0, RZ, R13, R0 ;  /* 0x0000000dff009219 */ /* 0x000fe40000011600 */
[----:B------:R-:W-:Y:S01]  /*5810*/  R2UR UR41, R20 ;  /* 0x00000000142972ca */ /* 0x000fe200000e0000 */
[----:B------:R-:W-:Y:S01]  /*5820*/  VIADD R196, R196, 0x1 ;  /* 0x00000001c4c47836 */ /* 0x000fe20000000000 */
[----:B------:R-:W-:Y:S02]  /*5830*/  @!P1 SHF.R.U32.HI R2, RZ, R14, R3 ;  /* 0x0000000eff029219 */ /* 0x000fe40000011603 */
[----:B------:R-:W-:Y:S02]  /*5840*/  @!P1 SEL R3, R77, R0, !P2 ;  /* 0x000000004d039207 */ /* 0x000fe40005000000 */
[----:B------:R-:W-:Y:S02]  /*5850*/  @!P1 SEL R2, R75, R2, !P0 ;  /* 0x000000024b029207 */ /* 0x000fe40004000000 */
[----:B------:R-:W-:Y:S01]  /*5860*/  @P4 SHF.R.U32.HI R179, RZ, 0x10, R17 ;  /* 0x00000010ffb34819 */ /* 0x000fe20000011611 */
[----:B------:R-:W-:Y:S02]  /*5870*/  USHF.L.U32 UR42, UR42, 0x7, URZ ;  /* 0x000000072a2a7899 */ /* 0x000fe400080006ff */
[----:B------:R-:W-:Y:S02]  /*5880*/  @!P1 IMAD.IADD R0, R2, 0x1, -R3 ;  /* 0x0000000102009824 */ /* 0x000fe400078e0a03 */
[----:B------:R-:W-:Y:S01]  /*5890*/  @!P1 IMAD.IADD R2, R3, 0x1, -R2 ;  /* 0x0000000103029824 */ /* 0x000fe200078e0a02 */
[----:B------:R-:W-:Y:S01]  /*58a0*/  USHF.L.U32 UR41, UR41, 0x7, URZ ;  /* 0x0000000729297899 */ /* 0x000fe200080006ff */
[----:B------:R-:W-:Y:S02]  /*58b0*/  @!P1 IMAD R77, R0, R9, R77 ;  /* 0x00000009004d9224 */ /* 0x000fe400078e024d */
[----:B------:R-:W-:Y:S01]  /*58c0*/  @!P1 IMAD R75, R2, R10, R75 ;  /* 0x0000000a024b9224 */ /* 0x000fe200078e024b */
[----:B------:R-:W-:Y:S08]  /*58d0*/  BRA.U !UP0, `(.L_x_103) ;  /* 0x0000000108407547 */ /* 0x000ff0000b800000 */
[----:B------:R-:W1:Y:S01]  /*58e0*/  LDCU.64 UR8, c[0x4][0x80] ;  /* 0x01001000ff0877ac */ /* 0x000e620008000a00 */
[----:B------:R-:W-:Y:S01]  /*58f0*/  MOV R3, 0x0 ;  /* 0x0000000000037802 */ /* 0x000fe20000000f00 */
[----:B------:R-:W-:Y:S02]  /*5900*/  HFMA2 R12, -RZ, RZ, 0, 5.9604644775390625e-08 ;  /* 0x00000001ff0c7431 */ /* 0x000fe400000001ff */
[----:B------:R-:W-:Y:S02]  /*5910*/  IMAD.MOV.U32 R8, RZ, RZ, 0x70 ;  /* 0x00000070ff087424 */ /* 0x000fe400078e00ff */
[----:B------:R-:W-:Y:S01]  /*5920*/  IMAD.MOV.U32 R13, RZ, RZ, RZ ;  /* 0x000000ffff0d7224 */ /* 0x000fe200078e00ff */
[----:B------:R-:W2:Y:S01]  /*5930*/  LDCU.64 UR6, c[0x4][0x88] ;  /* 0x01001100ff0677ac */ /* 0x000ea20008000a00 */
[----:B------:R-:W3:Y:S01]  /*5940*/  LDC.64 R2, c[0x4][R3] ;  /* 0x0100000003027b82 */ /* 0x000ee20000000a00 */
[----:B------:R-:W4:Y:S01]  /*5950*/  LDCU.64 UR4, c[0x4][0x8] ;  /* 0x01000100ff0477ac */ /* 0x000f220008000a00 */
[----:B-1----:R-:W-:Y:S01]  /*5960*/  MOV R5, UR9 ;  /* 0x0000000900057c02 */ /* 0x002fe20008000f00 */
[----:B------:R-:W-:Y:S01]  /*5970*/  IMAD.U32 R4, RZ, RZ, UR8 ;  /* 0x00000008ff047e24 */ /* 0x000fe2000f8e00ff */
[----:B--2---:R-:W-:Y:S01]  /*5980*/  MOV R7, UR7 ;  /* 0x0000000700077c02 */ /* 0x004fe20008000f00 */
[----:B------:R-:W-:Y:S01]  /*5990*/  IMAD.U32 R6, RZ, RZ, UR6 ;  /* 0x00000006ff067e24 */ /* 0x000fe2000f8e00ff */
[----:B----4-:R-:W-:Y:S01]  /*59a0*/  MOV R11, UR5 ;  /* 0x00000005000b7c02 */ /* 0x010fe20008000f00 */
[----:B------:R-:W-:Y:S02]  /*59b0*/  IMAD.U32 R10, RZ, RZ, UR4 ;  /* 0x00000004ff0a7e24 */ /* 0x000fe4000f8e00ff */
[----:B------:R-:W-:Y:S07]  /*59c0*/  LEPC R20, `(.L_x_103) ;  /* 0x000000001014794e */ /* 0x000fee0000000000 */
[----:B---3-5:R-:W-:Y:S05]  /*59d0*/  CALL.ABS.NOINC R2 ;  /* 0x0000000002007343 */ /* 0x028fea0003c00000 */
.L_x_103:
[----:B------:R-:W-:Y:S01]  /*59e0*/  LOP3.LUT P0, RZ, R192, 0x1b0, RZ, 0xc0, !PT ;  /* 0x000001b0c0ff7812 */ /* 0x000fe2000780c0ff */
[----:B------:R-:W-:Y:S11]  /*59f0*/  BSSY.RECONVERGENT B6, `(.L_x_104) ;  /* 0x0000013000067945 */ /* 0x000ff60003800200 */
[----:B------:R-:W-:Y:S01]  /*5a00*/  @!UPT UIADD3 URZ, UPT, UPT, URZ, URZ, URZ ;  /* 0x000000fffffff290 */ /* 0x000fe2000fffe0ff */
[----:B------:R-:W-:Y:S05]  /*5a10*/  @!P0 BRA `(.L_x_105) ;  /* 0x0000000000408947 */ /* 0x000fea0003800000 */
        /* <DEDUP_REMOVED lines=16> */
.L_x_105:
[----:B------:R-:W-:Y:S05]  /*5b20*/  BSYNC.RECONVERGENT B6 ;  /* 0x0000000000067941 */ /* 0x000fea0003800200 */
.L_x_104:
[----:B------:R-:W-:Y:S01]  /*5b30*/  ISETP.NE.U32.AND P4, PT, R166, RZ, PT ;  /* 0x000000ffa600720c */ /* 0x000fe20003f85070 */
[----:B------:R-:W-:Y:S01]  /*5b40*/  UISETP.NE.AND UP2, UPT, UR50, URZ, UPT ;  /* 0x000000ff3200728c */ /* 0x000fe2000bf45270 */
[----:B------:R-:W-:Y:S01]  /*5b50*/  ISETP.NE.U32.AND P2, PT, RZ, UR38, PT ;  /* 0x00000026ff007c0c */ /* 0x000fe2000bf45070 */
[----:B------:R-:W-:Y:S01]  /*5b60*/  UISETP.NE.U32.AND UP1, UPT, UR44, URZ, UPT ;  /* 0x000000ff2c00728c */ /* 0x000fe2000bf25070 */
[----:B------:R-:W-:Y:S01]  /*5b70*/  ISETP.NE.AND.EX P4, PT, R167, RZ, PT, P4 ;  /* 0x000000ffa700720c */ /* 0x000fe20003f85340 */
[----:B------:R-:W-:Y:S01]  /*5b80*/  UPLOP3.LUT UP0, UPT, UPT, UPT, UPT, 0x40, 0x4 ;  /* 0x000000000004789c */ /* 0x000fe20003f0e870 */
[----:B------:R-:W-:Y:S01]  /*5b90*/  ISETP.NE.AND.EX P2, PT, RZ, UR39, PT, P2 ;  /* 0x00000027ff007c0c */ /* 0x000fe2000bf45320 */
[----:B------:R-:W-:Y:S01]  /*5ba0*/  UISETP.NE.AND.EX UP1, UPT, UR45, URZ, UPT, UP1 ;  /* 0x000000ff2d00728c */ /* 0x000fe2000bf25310 */
[----:B------:R-:W-:Y:S04]  /*5bb0*/  PLOP3.LUT P1, PT, PT, PT, UP2, 0x80, 0x8 ;  /* 0x000000000008781c */ /* 0x000fe80003f2f028 */
[----:B------:R-:W-:Y:S06]  /*5bc0*/  @UP2 UPLOP3.LUT UP0, UPT, UPT, UPT, UP1, 0x80, 0x8 ;  /* 0x000000000008289c */ /* 0x000fec0003f0f010 */
[----:B------:R-:W-:Y:S01]  /*5bd0*/  PLOP3.LUT P0, PT, PT, PT, UP0, 0x80, 0x8 ;  /* 0x000000000008781c */ /* 0x000fe20003f0f008 */
[----:B------:R-:W-:Y:S01]  /*5be0*/  @!UPT UIADD3 URZ, UPT, UPT, URZ, URZ, URZ ;  /* 0x000000fffffff290 */ /* 0x000fe2000fffe0ff */
[----:B------:R-:W-:Y:S11]  /*5bf0*/  BRA.U !UP1, `(.L_x_106) ;  /* 0x0000000109387547 */ /* 0x000ff6000b800000 */
[----:B------:R-:W-:Y:S01]  /*5c00*/  UISETP.NE.U32.AND UP0, UPT, UR38, URZ, UPT ;  /* 0x000000ff2600728c */ /* 0x000fe2000bf05070 */
[----:B------:R-:W-:Y:S02]  /*5c10*/  HFMA2 R0, -RZ, RZ, 0, 5.9604644775390625e-08 ;  /* 0x00000001ff007431 */ /* 0x000fe400000001ff */
[----:B------:R-:W-:Y:S01]  /*5c20*/  IMAD.MOV.U32 R171, RZ, RZ, 0x1 ;  /* 0x00000001ffab7424 */ /* 0x000fe200078e00ff */
[----:B------:R-:W-:Y:S06]  /*5c30*/  UISETP.NE.AND.EX UP0, UPT, UR39, URZ, UPT, UP0 ;  /* 0x000000ff2700728c */ /* 0x000fec000bf05300 */
[----:B------:R-:W-:Y:S05]  /*5c40*/  PLOP3.LUT P3, PT, PT, PT, UP0, 0x80, 0x8 ;  /* 0x000000000008781c */ /* 0x000fea0003f6f008 */
[----:B------:R-:W1:Y:S01]  /*5c50*/  @UP0 LDCU.64 UR6, c[0x0][0x888] ;  /* 0x00011100ff0607ac */ /* 0x000e620008000a00 */
[----:B------:R-:W-:Y:S07]  /*5c60*/  @UP0 UIMAD UR4, UR36, UR44, URZ ;  /* 0x0000002c240402a4 */ /* 0x000fee000f8e02ff */
[----:B------:R-:W-:Y:S01]  /*5c70*/  @!P3 PRMT R171, R0, 0x7610, R171 ;  /* 0x0000761000abb816 */ /* 0x000fe200000000ab */
[----:B-1----:R-:W-:Y:S03]  /*5c80*/  @UP0 UIMAD.WIDE UR6, UR4, 0x4, UR6 ;  /* 0x00000004040608a5 */ /* 0x002fe6000f8e0206 */
[----:B------:R-:W1:Y:S03]  /*5c90*/  @!UP0 LDCU UR4, c[0x0][0x880] ;  /* 0x00011000ff0487ac */ /* 0x000e660008000800 */
[----:B------:R-:W-:Y:S01]  /*5ca0*/  IMAD.U32 R2, RZ, RZ, UR6 ;  /* 0x00000006ff027e24 */ /* 0x000fe2000f8e00ff */
[----:B------:R-:W-:Y:S05]  /*5cb0*/  MOV R3, UR7 ;  /* 0x0000000700037c02 */ /* 0x000fea0008000f00 */
[----:B-----5:R2:W5:Y:S02]  /*5cc0*/  @P3 LDG.E R81, desc[UR46][R2.64] ;  /* 0x0000002e02513981 */ /* 0x020564000c1e1900 */
[----:B-12---:R-:W-:Y:S02]  /*5cd0*/  @!P3 IMAD.U32 R81, RZ, RZ, UR4 ;  /* 0x00000004ff51be24 */ /* 0x006fe4000f8e00ff */
.L_x_106:
[----:B------:R-:W-:Y:S05]  /*5ce0*/  @!P4 BRA `(.L_x_107) ;  /* 0x000000000020c947 */ /* 0x000fea0003800000 */
[----:B------:R-:W-:Y:S04]  /*5cf0*/  ISETP.NE.U32.AND P3, PT, R164, RZ, PT ;  /* 0x000000ffa400720c */ /* 0x000fe80003f65070 */
[----:B------:R-:W-:Y:S11]  /*5d00*/  ISETP.NE.AND.EX P3, PT, R165, RZ, PT, P3 ;  /* 0x000000ffa500720c */ /* 0x000ff60003f65330 */
[----:B------:R-:W-:Y:S02]  /*5d10*/  @!UPT UIADD3 URZ, UPT, UPT, URZ, URZ, URZ ;  /* 0x000000fffffff290 */ /* 0x000fe4000fffe0ff */
[----:B------:R-:W1:Y:S01]  /*5d20*/  @P3 LDC.64 R2, c[0x0][0x8a8] ;  /* 0x00022a00ff023b82 */ /* 0x000e620000000a00 */
[----:B------:R-:W-:Y:S04]  /*5d30*/  @P3 IMAD R0, R166, UR36, RZ ;  /* 0x00000024a6003c24 */ /* 0x000fe8000f8e02ff */
[----:B-1----:R-:W-:Y:S05]  /*5d40*/  @P3 IMAD.WIDE R2, R0, 0x4, R2 ;  /* 0x0000000400023825 */ /* 0x002fea00078e0202 */
[----:B-----5:R1:W5:Y:S02]  /*5d50*/  @P3 LDG.E R78, desc[UR46][R2.64] ;  /* 0x0000002e024e3981 */ /* 0x020364000c1e1900 */
[----:B-1----:R-:W2:Y:S02]  /*5d60*/  @!P3 LDC R78, c[0x0][0x8a0] ;  /* 0x00022800ff4ebb82 */ /* 0x002ea40000000800 */
.L_x_107:
[----:B-----5:R-:W-:Y:S01]  /*5d70*/  FSETP.NEU.AND P4, PT, R81, RZ, PT ;  /* 0x000000ff5100720b */ /* 0x020fe20003f8d000 */
[----:B------:R-:W-:Y:S01]  /*5d80*/  BSSY B1, `(.L_x_108) ;  /* 0x0000047000017945 */ /* 0x000fe20003800000 */
[----:B------:R-:W-:Y:S01]  /*5d90*/  SEL R5, RZ, 0xffffffff, P2 ;  /* 0xffffffffff057807 */ /* 0x000fe20001000000 */
[----:B------:R-:W-:Y:S01]  /*5da0*/  IMAD.MOV.U32 R208, RZ, RZ, 0x1 ;  /* 0x00000001ffd07424 */ /* 0x000fe200078e00ff */
[----:B------:R-:W-:Y:S01]  /*5db0*/  LOP3.LUT P3, RZ, R171, 0xff, RZ, 0xc0, !PT ;  /* 0x000000ffabff7812 */ /* 0x000fe2000786c0ff */
[C---:B------:R-:W-:Y:S01]  /*5dc0*/  IMAD R80, R76.reuse, 0x80, R79 ;  /* 0x000000804c507824 */ /* 0x040fe200078e024f */
[----:B------:R-:W-:Y:S02]  /*5dd0*/  @P1 SEL R0, RZ, 0xffffffff, P4 ;  /* 0xffffffffff001807 */ /* 0x000fe40002000000 */
[----:B------:R-:W-:Y:S02]  /*5de0*/  CS2R R162, SRZ ;  /* 0x0000000000a27805 */ /* 0x000fe4000001ff00 */
[----:B------:R-:W-:Y:S02]  /*5df0*/  LEA R3, R181, UR49, 0x3 ;  /* 0x00000031b5037c11 */ /* 0x000fe4000f8e18ff */
[----:B------:R-:W-:Y:S02]  /*5e00*/  CS2R R160, SRZ ;  /* 0x0000000000a07805 */ /* 0x000fe4000001ff00 */
[----:B------:R-:W-:Y:S02]  /*5e10*/  @P0 SEL R0, R5, R0, !P3 ;  /* 0x0000000005000207 */ /* 0x000fe40005800000 */
[----:B------:R-:W-:Y:S02]  /*5e20*/  CS2R R158, SRZ ;  /* 0x00000000009e7805 */ /* 0x000fe4000001ff00 */
[----:B------:R-:W-:Y:S02]  /*5e30*/  LEA R195, R76, UR49, 0x3 ;  /* 0x000000314cc37c11 */ /* 0x000fe4000f8e18ff */
[----:B------:R-:W-:Y:S02]  /*5e40*/  CS2R R156, SRZ ;  /* 0x00000000009c7805 */ /* 0x000fe4000001ff00 */
[----:B------:R-:W-:Y:S02]  /*5e50*/  @P1 LOP3.LUT R0, R0, 0x1, RZ, 0xc0, !PT ;  /* 0x0000000100001812 */ /* 0x000fe400078ec0ff */
[----:B------:R-:W-:Y:S02]  /*5e60*/  CS2R R154, SRZ ;  /* 0x00000000009a7805 */ /* 0x000fe4000001ff00 */
[----:B------:R-:W-:Y:S02]  /*5e70*/  SHF.L.U32 R2, R183, 0x1f, RZ ;  /* 0x0000001fb7027819 */ /* 0x000fe400000006ff */
[----:B------:R-:W-:Y:S02]  /*5e80*/  CS2R R152, SRZ ;  /* 0x0000000000987805 */ /* 0x000fe4000001ff00 */
[----:B------:R-:W-:Y:S02]  /*5e90*/  ISETP.NE.U32.OR P6, PT, R0, 0x1, !P1 ;  /* 0x000000010000780c */ /* 0x000fe40004fc5470 */
[----:B------:R-:W-:Y:S02]  /*5ea0*/  CS2R R150, SRZ ;  /* 0x0000000000967805 */ /* 0x000fe4000001ff00 */
[----:B------:R-:W-:Y:S02]  /*5eb0*/  PLOP3.LUT P2, PT, PT, PT, UP1, 0x80, 0x8 ;  /* 0x000000000008781c */ /* 0x000fe40003f4f018 */
[----:B------:R-:W-:Y:S02]  /*5ec0*/  CS2R R148, SRZ ;  /* 0x0000000000947805 */ /* 0x000fe4000001ff00 */
[----:B------:R-:W-:Y:S02]  /*5ed0*/  SEL R0, RZ, 0xffffffff, P4 ;  /* 0xffffffffff007807 */ /* 0x000fe40002000000 */
[----:B------:R-:W-:Y:S03]  /*5ee0*/  P2R R184, PR, RZ, 0x40 ;  /* 0x00000040ffb87803 */ /* 0x000fe60000000000 */
[----:B------:R-:W-:Y:S04]  /*5ef0*/  @P6 SHF.L.U32 R4, R180, 0x1f, RZ ;  /* 0x0000001fb4046819 */ /* 0x000fe800000006ff */
[----:B------:R-:W-:Y:S01]  /*5f00*/  @P2 SEL R0, R5, R0, !P3 ;  /* 0x0000000005002207 */ /* 0x000fe20005800000 */
[----:B------:R-:W1:Y:S03]  /*5f10*/  @P6 SYNCS.PHASECHK.TRANS64.TRYWAIT P1, [R3+URZ+0x80], R4 ;  /* 0x00008004030065a7 */ /* 0x000e6600080211ff */
[----:B------:R-:W-:Y:S04]  /*5f20*/  LOP3.LUT R0, R0, 0x1, RZ, 0xc0, !PT ;  /* 0x0000000100007812 */ /* 0x000fe800078ec0ff */
[----:B------:R-:W-:Y:S04]  /*5f30*/  ISETP.NE.U32.AND P5, PT, R0, 0x1, PT ;  /* 0x000000010000780c */ /* 0x000fe80003fa5070 */
[----:B------:R-:W-:Y:S01]  /*5f40*/  P2R R209, PR, RZ, 0x20 ;  /* 0x00000020ffd17803 */ /* 0x000fe20000000000 */
[----:B------:R3:W4:Y:S01]  /*5f50*/  SYNCS.PHASECHK.TRANS64.TRYWAIT P0, [R195+URZ+0xd0], R2 ;  /* 0x0000d002c30075a7 */ /* 0x00072200080011ff */
[----:B-1----:R-:W-:Y:S01]  /*5f60*/  @P6 SEL R208, RZ, 0x1, !P1 ;  /* 0x00000001ffd06807 */ /* 0x002fe20004800000 */
[----:B---3--:R-:W-:Y:S06]  /*5f70*/  @!P6 BRA `(.L_x_109) ;  /* 0x00000000009ce947 */ /* 0x008fec0003800000 */
[----:B------:R-:W-:Y:S01]  /*5f80*/  @P5 IMAD R6, R181, 0x2000, R190 ;  /* 0x00002000b5065824 */ /* 0x000fe200078e02be */
[----:B------:R-:W-:Y:S01]  /*5f90*/  ISETP.NE.AND P1, PT, R208, RZ, PT ;  /* 0x000000ffd000720c */ /* 0x000fe20003f25270 */
[----:B------:R-:W-:Y:S01]  /*5fa0*/  BSSY B0, `(.L_x_110) ;  /* 0x0000010000007945 */ /* 0x000fe20003800000 */
[----:B------:R-:W-:Y:S01]  /*5fb0*/  CS2R R150, SRZ ;  /* 0x0000000000967805 */ /* 0x000fe2000001ff00 */
[--C-:B------:R-:W-:Y:S01]  /*5fc0*/  @P5 IMAD R7, R191, -0x10, R6.reuse ;  /* 0xfffffff0bf075824 */ /* 0x100fe200078e0206 */
[----:B------:R-:W-:Y:S01]  /*5fd0*/  CS2R R148, SRZ ;  /* 0x0000000000947805 */ /* 0x000fe2000001ff00 */
[----:B------:R-:W-:Y:S01]  /*5fe0*/  @P5 IMAD R5, R189, -0x10, R6 ;  /* 0xfffffff0bd055824 */ /* 0x000fe200078e0206 */
[----:B------:R-:W-:Y:S01]  /*5ff0*/  CS2R R158, SRZ ;  /* 0x00000000009e7805 */ /* 0x000fe2000001ff00 */
[----:B------:R-:W-:Y:S01]  /*6000*/  @P5 IMAD R4, R188, 0x10, R7 ;  /* 0x00000010bc045824 */ /* 0x000fe200078e0207 */
[----:B------:R-:W-:Y:S02]  /*6010*/  CS2R R156, SRZ ;  /* 0x00000000009c7805 */ /* 0x000fe4000001ff00 */
[----:B------:R-:W-:Y:S02]  /*6020*/  CS2R R154, SRZ ;  /* 0x00000000009a7805 */ /* 0x000fe4000001ff00 */
[----:B------:R-:W-:Y:S02]  /*6030*/  CS2R R152, SRZ ;  /* 0x0000000000987805 */ /* 0x000fe4000001ff00 */
[----:B------:R-:W-:Y:S02]  /*6040*/  CS2R R162, SRZ ;  /* 0x0000000000a27805 */ /* 0x000fe4000001ff00 */
[----:B------:R-:W-:Y:S01]  /*6050*/  CS2R R160, SRZ ;  /* 0x0000000000a07805 */ /* 0x000fe2000001ff00 */
[----:B------:R-:W-:Y:S06]  /*6060*/  @P1 BRA `(.L_x_111) ;  /* 0x00000000000c1947 */ /* 0x000fec0003800000 */
[----:B------:R-:W-:Y:S04]  /*6070*/  SHF.L.U32 R0, R180, 0x1f, RZ ;  /* 0x0000001fb4007819 */ /* 0x000fe800000006ff */
[----:B------:R-:W1:Y:S02]  /*6080*/  SYNCS.PHASECHK.TRANS64.TRYWAIT P1, [R3+URZ+0x80], R0 ;  /* 0x00008000030075a7 */ /* 0x000e6400080211ff */
[----:B-1----:R-:W-:Y:S05]  /*6090*/  @!P1 BRA `(.L_x_112) ;  /* 0x0000003400cc9947 */ /* 0x002fea0003800000 */
.L_x_111:
[----:B------:R-:W-:Y:S05]  /*60a0*/  BSYNC B0 ;  /* 0x0000000000007941 */ /* 0x000fea0003800000 */
.L_x_110:
[----:B------:R-:W-:Y:S01]  /*60b0*/  ISETP.NE.AND P1, PT, R209, RZ, PT ;  /* 0x000000ffd100720c */ /* 0x000fe20003f25270 */
[----:B-1----:R-:W-:Y:S02]  /*60c0*/  VIADD R3, R3, 0x90 ;  /* 0x0000009003037836 */ /* 0x002fe40000000000 */
[----:B------:R-:W-:Y:S02]  /*60d0*/  IMAD.U32 R0, RZ, RZ, UR37 ;  /* 0x00000025ff007e24 */ /* 0x000fe4000f8e00ff */
[----:B------:R-:W-:Y:S03]  /*60e0*/  VIADD R181, R181, 0x1 ;  /* 0x00000001b5b57836 */ /* 0x000fe60000000000 */
[----:B------:R-:W-:Y:S05]  /*60f0*/  PRMT R0, R0, 0x654, R3 ;  /* 0x0000065400007816 */ /* 0x000fea0000000003 */
[----:B------:R1:W3:Y:S04]  /*6100*/  @P1 LDS.128 R148, [R6] ;  /* 0x0000000006941984 */ /* 0x0002e80000000c00 */
[----:B------:R1:W1:Y:S04]  /*6110*/  @P1 LDS.128 R156, [R5+0x20] ;  /* 0x00002000059c1984 */ /* 0x0002680000000c00 */
[----:B------:R1:W1:Y:S04]  /*6120*/  @P1 LDS.128 R152, [R7+0x10] ;  /* 0x0000100007981984 */ /* 0x0002680000000c00 */
[----:B------:R1:W1:Y:S01]  /*6130*/  @P1 LDS.128 R160, [R4+0x10] ;  /* 0x0000100004a01984 */ /* 0x0002620000000c00 */
[C---:B------:R-:W-:Y:S01]  /*6140*/  ISETP.NE.AND P1, PT, R181.reuse, 0x2, PT ;  /* 0x00000002b500780c */ /* 0x040fe20003f25270 */
[----:B------:R-:W-:Y:S01]  /*6150*/  @!PT LDS RZ, [RZ] ;  /* 0x00000000fffff984 */ /* 0x000fe20000000800 */
[----:B------:R-:W-:Y:S01]  /*6160*/  @!PT LDS RZ, [RZ] ;  /* 0x00000000fffff984 */ /* 0x000fe20000000800 */
[----:B------:R-:W-:Y:S01]  /*6170*/  @!PT LDS RZ, [RZ] ;  /* 0x00000000fffff984 */ /* 0x000fe20000000800 */
[----:B------:R-:W-:Y:S01]  /*6180*/  @!PT LDS RZ, [RZ] ;  /* 0x00000000fffff984 */ /* 0x000fe20000000800 */
[----:B------:R5:W-:Y:S06]  /*6190*/  MEMBAR.ALL.CTA ;  /* 0x0000000000007992 */ /* 0x000bec0000008000 */
[----:B-----5:R-:W5:Y:S01]  /*61a0*/  FENCE.VIEW.ASYNC.S ;  /* 0x00000000000073c6 */ /* 0x020f620000000000 */
[----:B------:R-:W-:Y:S02]  /*61b0*/  SEL R3, RZ, 0x1, P1 ;  /* 0x00000001ff037807 */ /* 0x000fe40000800000 */
[----:B------:R-:W-:Y:S02]  /*61c0*/  SEL R181, R181, RZ, P1 ;  /* 0x000000ffb5b57207 */ /* 0x000fe40000800000 */
[----:B------:R-:W-:Y:S01]  /*61d0*/  LOP3.LUT R180, R180, R3, RZ, 0x3c, !PT ;  /* 0x00000003b4b47212 */ /* 0x000fe200078e3cff */
[----:B-----5:R1:W-:Y:S06]  /*61e0*/  SYNCS.ARRIVE.TRANS64.RED.A1T0 RZ, [R0+URZ], RZ ;  /* 0x000000ff00ff79a7 */ /* 0x0203ec00081004ff */
.L_x_109:
[----:B------:R-:W-:Y:S05]  /*61f0*/  BSYNC B1 ;  /* 0x0000000000017941 */ /* 0x000fea0003800000 */
.L_x_108:
[----:B-1----:R-:W-:Y:S04]  /*6200*/  SHF.R.U32.HI R0, RZ, 0x15, R80 ;  /* 0x00000015ff007819 */ /* 0x002fe80000011650 */
[----:B------:R-:W-:Y:S01]  /*6210*/  LOP3.LUT P1, RZ, R0, 0x3, R173, 0x48, !PT ;  /* 0x0000000300ff7812 */ /* 0x000fe200078248ad */
[----:B------:R-:W-:Y:S01]  /*6220*/  @!UPT UIADD3 URZ, UPT, UPT, URZ, URZ, URZ ;  /* 0x000000fffffff290 */ /* 0x000fe2000fffe0ff */
[----:B----4-:R-:W-:Y:S11]  /*6230*/  @P0 BRA `(.L_x_113) ;  /* 0x0000000000080947 */ /* 0x010ff60003800000 */
[----:B------:R-:W1:Y:S02]  /*6240*/  SYNCS.PHASECHK.TRANS64.TRYWAIT P0, [R195+URZ+0xd0], R2 ;  /* 0x0000d002c30075a7 */ /* 0x000e6400080011ff */
[----:B-1----:R-:W-:Y:S05]  /*6250*/  @!P0 BRA `(.L_x_114) ;  /* 0x0000003400708947 */ /* 0x002fea0003800000 */
.L_x_113:
[----:B------:R-:W-:Y:S04]  /*6260*/  BSSY.RECONVERGENT B6, `(.L_x_115) ;  /* 0x0000012000067945 */ /* 0x000fe80003800200 */
[----:B------:R-:W-:Y:S05]  /*6270*/  @!P1 BRA `(.L_x_116) ;  /* 0x0000000000409947 */ /* 0x000fea0003800000 */
[----:B------:R-:W4:Y:S01]  /*6280*/  LDCU.64 UR8, c[0x4][0x70] ;  /* 0x01000e00ff0877ac */ /* 0x000f220008000a00 */
[----:B------:R-:W-:Y:S01]  /*6290*/  MOV R3, 0x0 ;  /* 0x0000000000037802 */ /* 0x000fe20000000f00 */
[----:B------:R-:W-:Y:S02]  /*62a0*/  HFMA2 R12, -RZ, RZ, 0, 5.9604644775390625e-08 ;  /* 0x00000001ff0c7431 */ /* 0x000fe400000001ff */
[----:B------:R-:W-:Y:S02]  /*62b0*/  IMAD.MOV.U32 R8, RZ, RZ, 0x192 ;  /* 0x00000192ff087424 */ /* 0x000fe400078e00ff */
[----:B------:R-:W-:Y:S01]  /*62c0*/  IMAD.MOV.U32 R13, RZ, RZ, RZ ;  /* 0x000000ffff0d7224 */ /* 0x000fe200078e00ff */
[----:B------:R-:W5:Y:S01]  /*62d0*/  LDCU.64 UR6, c[0x4][0x78] ;  /* 0x01000f00ff0677ac */ /* 0x000f620008000a00 */
[----:B-1----:R-:W1:Y:S01]  /*62e0*/  LDC.64 R2, c[0x4][R3] ;  /* 0x0100000003027b82 */ /* 0x002e620000000a00 */
[----:B------:R-:W2:Y:S01]  /*62f0*/  LDCU.64 UR4, c[0x4][0x10] ;  /* 0x01000200ff0477ac */ /* 0x000ea20008000a00 */
[----:B----4-:R-:W-:Y:S01]  /*6300*/  MOV R5, UR9 ;  /* 0x0000000900057c02 */ /* 0x010fe20008000f00 */
[----:B------:R-:W-:Y:S01]  /*6310*/  IMAD.U32 R4, RZ, RZ, UR8 ;  /* 0x00000008ff047e24 */ /* 0x000fe2000f8e00ff */
[----:B-----5:R-:W-:Y:S01]  /*6320*/  MOV R7, UR7 ;  /* 0x0000000700077c02 */ /* 0x020fe20008000f00 */
[----:B------:R-:W-:Y:S01]  /*6330*/  IMAD.U32 R6, RZ, RZ, UR6 ;  /* 0x00000006ff067e24 */ /* 0x000fe2000f8e00ff */
[----:B--2---:R-:W-:Y:S01]  /*6340*/  MOV R11, UR5 ;  /* 0x00000005000b7c02 */ /* 0x004fe20008000f00 */
[----:B------:R-:W-:Y:S02]  /*6350*/  IMAD.U32 R10, RZ, RZ, UR4 ;  /* 0x00000004ff0a7e24 */ /* 0x000fe4000f8e00ff */
[----:B------:R-:W-:Y:S07]  /*6360*/  LEPC R20, `(.L_x_116) ;  /* 0x000000001014794e */ /* 0x000fee0000000000 */
[----:B-1-3--:R-:W-:Y:S05]  /*6370*/  CALL.ABS.NOINC R2 ;  /* 0x0000000002007343 */ /* 0x00afea0003c00000 */
.L_x_116:
[----:B------:R-:W-:Y:S05]  /*6380*/  BSYNC.RECONVERGENT B6 ;  /* 0x0000000000067941 */ /* 0x000fea0003800200 */
.L_x_115:
[-C--:B---3--:R-:W-:Y:S01]  /*6390*/  F2FP.F16.E5M2.UNPACK_B R83, R148.reuse ;  /* 0x00000094ff53723e */ /* 0x088fe200020004ff */
[----:B------:R-:W-:Y:S05]  /*63a0*/  WARPSYNC.ALL ;  /* 0x0000000000007948 */ /* 0x000fea0003800000 */
[----:B------:R-:W-:Y:S01]  /*63b0*/  R2UR UR4, R80 ;  /* 0x00000000500472ca */ /* 0x000fe200000e0000 */
[--C-:B------:R-:W-:Y:S01]  /*63c0*/  HADD2.F32 R82, -RZ, R83.reuse.H0_H0 ;  /* 0x20000053ff527230 */ /* 0x100fe20000004100 */
[----:B------:R-:W-:Y:S01]  /*63d0*/  F2FP.F16.E5M2.UNPACK_B R85, R148.H1 ;  /* 0x00000094ff55723e */ /* 0x000fe200030004ff */
[----:B------:R-:W-:Y:S01]  /*63e0*/  HADD2.F32 R83, -RZ, R83.H1_H1 ;  /* 0x30000053ff537230 */ /* 0x000fe20000004100 */
[-C--:B------:R-:W-:Y:S01]  /*63f0*/  F2FP.F16.E5M2.UNPACK_B R87, R149.reuse ;  /* 0x00000095ff57723e */ /* 0x080fe200020004ff */
[----:B------:R-:W-:Y:S01]  /*6400*/  BSSY.RECONVERGENT B0, `(.L_x_117) ;  /* 0x000011d000007945 */ /* 0x000fe20003800200 */
[----:B------:R-:W-:Y:S01]  /*6410*/  F2FP.F16.E5M2.UNPACK_B R89, R149.H1 ;  /* 0x00000095ff59723e */ /* 0x000fe200030004ff */
[----:B------:R-:W-:Y:S01]  /*6420*/  HADD2.F32 R84, -RZ, R85.H0_H0 ;  /* 0x20000055ff547230 */ /* 0x000fe20000004100 */
[-C--:B------:R-:W-:Y:S01]  /*6430*/  F2FP.F16.E5M2.UNPACK_B R91, R150.reuse ;  /* 0x00000096ff5b723e */ /* 0x080fe200020004ff */
[----:B------:R-:W-:Y:S01]  /*6440*/  HADD2.F32 R88, -RZ, R87.H1_H1 ;  /* 0x30000057ff587230 */ /* 0x000fe20000004100 */
[----:B------:R-:W-:Y:S01]  /*6450*/  F2FP.F16.E5M2.UNPACK_B R93, R150.H1 ;  /* 0x00000096ff5d723e */ /* 0x000fe200030004ff */
[----:B------:R-:W-:Y:S01]  /*6460*/  HADD2.F32 R86, -RZ, R85.H1_H1 ;  /* 0x30000055ff567230 */ /* 0x000fe20000004100 */
[-C--:B------:R-:W-:Y:S01]  /*6470*/  F2FP.F16.E5M2.UNPACK_B R95, R151.reuse ;  /* 0x00000097ff5f723e */ /* 0x080fe200020004ff */
[----:B------:R-:W2:Y:S01]  /*6480*/  LDTM.x64 R4, tmem[UR4] ;  /* 0x00000004000479ee */ /* 0x000ea20008340000 */
[----:B------:R-:W-:Y:S01]  /*6490*/  F2FP.F16.E5M2.UNPACK_B R97, R151.H1 ;  /* 0x00000097ff61723e */ /* 0x000fe200030004ff */
[----:B------:R-:W-:Y:S01]  /*64a0*/  HADD2.F32 R85, -RZ, R87.H0_H0 ;  /* 0x20000057ff557230 */ /* 0x000fe20000004100 */
[-C--:B------:R-:W-:Y:S01]  /*64b0*/  F2FP.F16.E5M2.UNPACK_B R99, R152.reuse ;  /* 0x00000098ff63723e */ /* 0x080fe200020004ff */
[----:B------:R-:W-:Y:S01]  /*64c0*/  HADD2.F32 R87, -RZ, R89.H0_H0 ;  /* 0x20000059ff577230 */ /* 0x000fe20000004100 */
[----:B------:R-:W-:Y:S01]  /*64d0*/  F2FP.F16.E5M2.UNPACK_B R101, R152.H1 ;  /* 0x00000098ff65723e */ /* 0x000fe200030004ff */
[----:B------:R-:W-:Y:S01]  /*64e0*/  HADD2.F32 R92, -RZ, R91.H1_H1 ;  /* 0x3000005bff5c7230 */ /* 0x000fe20000004100 */
[----:B------:R-:W-:Y:S01]  /*64f0*/  ISETP.NE.AND P6, PT, R184, RZ, PT ;  /* 0x000000ffb800720c */ /* 0x000fe20003fc5270 */
[----:B------:R-:W-:Y:S01]  /*6500*/  HADD2.F32 R96, -RZ, R95.H1_H1 ;  /* 0x3000005fff607230 */ /* 0x000fe20000004100 */
[----:B------:R-:W-:Y:S01]  /*6510*/  SHF.L.U32 R211, R176, 0x4, RZ ;  /* 0x00000004b0d37819 */ /* 0x000fe200000006ff */
[----:B------:R-:W-:Y:S01]  /*6520*/  HADD2.F32 R100, -RZ, R99.H1_H1 ;  /* 0x30000063ff647230 */ /* 0x000fe20000004100 */
[----:B------:R-:W-:Y:S01]  /*6530*/  SHF.L.U32 R217, R175, 0x4, RZ ;  /* 0x00000004afd97819 */ /* 0x000fe200000006ff */
[----:B------:R-:W-:Y:S01]  /*6540*/  HADD2.F32 R90, -RZ, R89.H1_H1 ;  /* 0x30000059ff5a7230 */ /* 0x000fe20000004100 */
[C---:B------:R-:W-:Y:S01]  /*6550*/  IADD3 R197, PT, PT, R190.reuse, R211, RZ ;  /* 0x000000d3bec57210 */ /* 0x040fe20007ffe0ff */
[----:B------:R-:W-:Y:S01]  /*6560*/  HADD2.F32 R89, -RZ, R91.H0_H0 ;  /* 0x2000005bff597230 */ /* 0x000fe20000004100 */
[----:B------:R-:W-:Y:S01]  /*6570*/  IADD3 R199, PT, PT, R190, R217, RZ ;  /* 0x000000d9bec77210 */ /* 0x000fe20007ffe0ff */
[--C-:B------:R-:W-:Y:S01]  /*6580*/  HADD2.F32 R91, -RZ, R93.reuse.H0_H0 ;  /* 0x2000005dff5b7230 */ /* 0x100fe20000004100 */
[----:B------:R-:W-:Y:S01]  /*6590*/  SHF.L.U32 R210, R188, 0x4, RZ ;  /* 0x00000004bcd27819 */ /* 0x000fe200000006ff */
[----:B------:R-:W-:Y:S01]  /*65a0*/  HADD2.F32 R94, -RZ, R93.H1_H1 ;  /* 0x3000005dff5e7230 */ /* 0x000fe20000004100 */
[----:B------:R-:W-:Y:S01]  /*65b0*/  F2FP.F16.E5M2.UNPACK_B R103, R153 ;  /* 0x00000099ff67723e */ /* 0x000fe200020004ff */
[----:B------:R-:W-:Y:S01]  /*65c0*/  HADD2.F32 R93, -RZ, R95.H0_H0 ;  /* 0x2000005fff5d7230 */ /* 0x000fe20000004100 */
[----:B------:R-:W-:Y:S01]  /*65d0*/  IADD3 R198, PT, PT, R210, R197, RZ ;  /* 0x000000c5d2c67210 */ /* 0x000fe20007ffe0ff */
[----:B------:R-:W-:Y:S01]  /*65e0*/  HADD2.F32 R95, -RZ, R97.H0_H0 ;  /* 0x20000061ff5f7230 */ /* 0x000fe20000004100 */
[----:B------:R-:W-:Y:S01]  /*65f0*/  F2FP.F16.E5M2.UNPACK_B R105, R153.H1 ;  /* 0x00000099ff69723e */ /* 0x000fe200030004ff */
[C---:B--2---:R-:W-:Y:S01]  /*6600*/  FMUL R0, R78.reuse, R4 ;  /* 0x000000044e007220 */ /* 0x044fe20000400000 */
[C---:B-1----:R-:W-:Y:S01]  /*6610*/  FMUL R2, R78.reuse, R5 ;  /* 0x000000054e027220 */ /* 0x042fe20000400000 */
[C---:B------:R-:W-:Y:S01]  /*6620*/  FMUL R4, R78.reuse, R8 ;  /* 0x000000084e047220 */ /* 0x040fe20000400000 */
[C---:B------:R-:W-:Y:S01]  /*6630*/  FMUL R5, R78.reuse, R9 ;  /* 0x000000094e057220 */ /* 0x040fe20000400000 */
[C---:B------:R-:W-:Y:S01]  /*6640*/  FFMA R0, R81.reuse, R82, R0 ;  /* 0x0000005251007223 */ /* 0x040fe20000000000 */
[C---:B------:R-:W-:Y:S01]  /*6650*/  FFMA R2, R81.reuse, R83, R2 ;  /* 0x0000005351027223 */ /* 0x040fe20000000002 */
[C---:B------:R-:W-:Y:S01]  /*6660*/  FMUL R8, R78.reuse, R12 ;  /* 0x0000000c4e087220 */ /* 0x040fe20000400000 */
[C---:B------:R-:W-:Y:S01]  /*6670*/  FMUL R9, R78.reuse, R13 ;  /* 0x0000000d4e097220 */ /* 0x040fe20000400000 */
[C---:B------:R-:W-:Y:S01]  /*6680*/  FMUL R12, R78.reuse, R16 ;  /* 0x000000104e0c7220 */ /* 0x040fe20000400000 */
[C---:B------:R-:W-:Y:S01]  /*6690*/  FMUL R13, R78.reuse, R17 ;  /* 0x000000114e0d7220 */ /* 0x040fe20000400000 */
[C---:B------:R-:W-:Y:S01]  /*66a0*/  FMUL R16, R78.reuse, R20 ;  /* 0x000000144e107220 */ /* 0x040fe20000400000 */
[C---:B------:R-:W-:Y:S01]  /*66b0*/  FMUL R17, R78.reuse, R21 ;  /* 0x000000154e117220 */ /* 0x040fe20000400000 */
[----:B------:R-:W-:Y:S02]  /*66c0*/  HADD2.F32 R104, -RZ, R103.H1_H1 ;  /* 0x30000067ff687230 */ /* 0x000fe40000004100 */
[C---:B------:R-:W-:Y:S01]  /*66d0*/  FMUL R20, R78.reuse, R24 ;  /* 0x000000184e147220 */ /* 0x040fe20000400000 */
[C---:B------:R-:W-:Y:S01]  /*66e0*/  FMUL R21, R78.reuse, R25 ;  /* 0x000000194e157220 */ /* 0x040fe20000400000 */
[C---:B------:R-:W-:Y:S01]  /*66f0*/  FMUL R24, R78.reuse, R28 ;  /* 0x0000001c4e187220 */ /* 0x040fe20000400000 */
[C---:B------:R-:W-:Y:S01]  /*6700*/  FMUL R25, R78.reuse, R29 ;  /* 0x0000001d4e197220 */ /* 0x040fe20000400000 */
[C---:B------:R-:W-:Y:S01]  /*6710*/  FMUL R28, R78.reuse, R32 ;  /* 0x000000204e1c7220 */ /* 0x040fe20000400000 */
[C---:B------:R-:W-:Y:S01]  /*6720*/  FMUL R29, R78.reuse, R33 ;  /* 0x000000214e1d7220 */ /* 0x040fe20000400000 */
[C---:B------:R-:W-:Y:S01]  /*6730*/  FMUL R32, R78.reuse, R36 ;  /* 0x000000244e207220 */ /* 0x040fe20000400000 */
[----:B------:R-:W-:Y:S01]  /*6740*/  F2FP.F16.E5M2.UNPACK_B R107, R154 ;  /* 0x0000009aff6b723e */ /* 0x000fe200020004ff */
[C---:B------:R-:W-:Y:S01]  /*6750*/  FMUL R33, R78.reuse, R37 ;  /* 0x000000254e217220 */ /* 0x040fe20000400000 */
[C---:B------:R-:W-:Y:S01]  /*6760*/  FMUL R36, R78.reuse, R40 ;  /* 0x000000284e247220 */ /* 0x040fe20000400000 */
[----:B------:R-:W-:Y:S01]  /*6770*/  F2FP.F16.E5M2.UNPACK_B R109, R154.H1 ;  /* 0x0000009aff6d723e */ /* 0x000fe200030004ff */
[C---:B------:R-:W-:Y:S01]  /*6780*/  FMUL R37, R78.reuse, R41 ;  /* 0x000000294e257220 */ /* 0x040fe20000400000 */
[----:B------:R-:W-:Y:S02]  /*6790*/  HADD2.F32 R108, -RZ, R107.H1_H1 ;  /* 0x3000006bff6c7230 */ /* 0x000fe40000004100 */
        /* <DEDUP_REMOVED lines=26> */
[C---:B------:R-:W-:Y:S01]  /*6940*/  FFMA R3, R81.reuse, R84, R3 ;  /* 0x0000005451037223 */ /* 0x040fe20000000003 */
[C---:B------:R-:W-:Y:S01]  /*6950*/  FFMA R7, R81.reuse, R86, R7 ;  /* 0x0000005651077223 */ /* 0x040fe20000000007 */
[----:B------:R-:W-:Y:S01]  /*6960*/  F2FP.F16.E5M2.UNPACK_B R127, R159 ;  /* 0x0000009fff7f723e */ /* 0x000fe200020004ff */
[C---:B------:R-:W-:Y:S01]  /*6970*/  FFMA R4, R81.reuse, R85, R4 ;  /* 0x0000005551047223 */ /* 0x040fe20000000004 */
[C---:B------:R-:W-:Y:S01]  /*6980*/  FFMA R5, R81.reuse, R88, R5 ;  /* 0x0000005851057223 */ /* 0x040fe20000000005 */
[----:B------:R-:W-:Y:S01]  /*6990*/  F2FP.F16.E5M2.UNPACK_B R129, R159.H1 ;  /* 0x0000009fff81723e */ /* 0x000fe200030004ff */
[----:B------:R-:W-:Y:S01]  /*69a0*/  FFMA R6, R81, R87, R6 ;  /* 0x0000005751067223 */ /* 0x000fe20000000006 */
[----:B------:R-:W-:Y:S01]  /*69b0*/  F2FP.SATFINITE.E5M2.F32.PACK_AB_MERGE_C R185, R7, R3, RZ ;  /* 0x0000000307b9723e */ /* 0x000fe200048060ff */
[----:B------:R-:W-:Y:S02]  /*69c0*/  HADD2.F32 R124, -RZ, R123.H1_H1 ;  /* 0x3000007bff7c7230 */ /* 0x000fe40000004100 */
[----:B------:R-:W-:Y:S01]  /*69d0*/  FMUL R11, R78, R11 ;  /* 0x0000000b4e0b7220 */ /* 0x000fe20000400000 */
[----:B------:R-:W-:Y:S01]  /*69e0*/  HADD2.F32 R128, -RZ, R127.H1_H1 ;  /* 0x3000007fff807230 */ /* 0x000fe20000004100 */
[----:B------:R-:W-:Y:S01]  /*69f0*/  F2FP.SATFINITE.E5M2.F32.PACK_AB_MERGE_C R184, R2, R0, R185 ;  /* 0x0000000002b8723e */ /* 0x000fe200048060b9 */
[C---:B------:R-:W-:Y:S01]  /*6a00*/  FMUL R10, R78.reuse, R14 ;  /* 0x0000000e4e0a7220 */ /* 0x040fe20000400000 */
[C---:B------:R-:W-:Y:S01]  /*6a10*/  FFMA R11, R81.reuse, R90, R11 ;  /* 0x0000005a510b7223 */ /* 0x040fe2000000000b */
[C---:B------:R-:W-:Y:S01]  /*6a20*/  FFMA R8, R81.reuse, R89, R8 ;  /* 0x0000005951087223 */ /* 0x040fe20000000008 */
[----:B------:R-:W-:Y:S01]  /*6a30*/  FFMA R9, R81, R92, R9 ;  /* 0x0000005c51097223 */ /* 0x000fe20000000009 */
[----:B------:R-:W-:Y:S01]  /*6a40*/  F2FP.F16.E5M2.UNPACK_B R131, R160 ;  /* 0x000000a0ff83723e */ /* 0x000fe200020004ff */
[----:B------:R-:W-:Y:S01]  /*6a50*/  HADD2.F32 R98, -RZ, R97.H1_H1 ;  /* 0x30000061ff627230 */ /* 0x000fe20000004100 */
[----:B------:R-:W-:Y:S01]  /*6a60*/  F2FP.SATFINITE.E5M2.F32.PACK_AB_MERGE_C R186, R11, R6, RZ ;  /* 0x000000060bba723e */ /* 0x000fe200048060ff */
[----:B------:R-:W-:Y:S01]  /*6a70*/  FFMA R10, R81, R91, R10 ;  /* 0x0000005b510a7223 */ /* 0x000fe2000000000a */
[----:B------:R-:W-:Y:S02]  /*6a80*/  HADD2.F32 R97, -RZ, R99.H0_H0 ;  /* 0x20000063ff617230 */ /* 0x000fe40000004100 */
[C---:B------:R-:W-:Y:S01]  /*6a90*/  FMUL R15, R78.reuse, R15 ;  /* 0x0000000f4e0f7220 */ /* 0x040fe20000400000 */
[----:B------:R-:W-:Y:S01]  /*6aa0*/  F2FP.SATFINITE.E5M2.F32.PACK_AB_MERGE_C R185, R5, R4, R186 ;  /* 0x0000000405b9723e */ /* 0x000fe200048060ba */
[----:B------:R-:W-:Y:S02]  /*6ab0*/  HADD2.F32 R132, -RZ, R131.H1_H1 ;  /* 0x30000083ff847230 */ /* 0x000fe40000004100 */
[C---:B------:R-:W-:Y:S01]  /*6ac0*/  FMUL R14, R78.reuse, R18 ;  /* 0x000000124e0e7220 */ /* 0x040fe20000400000 */
[C---:B------:R-:W-:Y:S01]  /*6ad0*/  FFMA R15, R81.reuse, R94, R15 ;  /* 0x0000005e510f7223 */ /* 0x040fe2000000000f */
[C---:B------:R-:W-:Y:S01]  /*6ae0*/  FFMA R12, R81.reuse, R93, R12 ;  /* 0x0000005d510c7223 */ /* 0x040fe2000000000c */
[----:B------:R-:W-:Y:S01]  /*6af0*/  FFMA R13, R81, R96, R13 ;  /* 0x00000060510d7223 */ /* 0x000fe2000000000d */
[----:B------:R-:W-:Y:S01]  /*6b00*/  F2FP.F16.E5M2.UNPACK_B R133, R160.H1 ;  /* 0x000000a0ff85723e */ /* 0x000fe200030004ff */
[--C-:B------:R-:W-:Y:S01]  /*6b10*/  HADD2.F32 R99, -RZ, R101.reuse.H0_H0 ;  /* 0x20000065ff637230 */ /* 0x100fe20000004100 */
[----:B------:R-:W-:Y:S01]  /*6b20*/  F2FP.SATFINITE.E5M2.F32.PACK_AB_MERGE_C R186, R15, R10, RZ ;  /* 0x0000000a0fba723e */ /* 0x000fe200048060ff */
[----:B------:R-:W-:Y:S01]  /*6b30*/  FFMA R14, R81, R95, R14 ;  /* 0x0000005f510e7223 */ /* 0x000fe2000000000e */
[C---:B------:R-:W-:Y:S01]  /*6b40*/  FMUL R19, R78.reuse, R19 ;  /* 0x000000134e137220 */ /* 0x040fe20000400000 */
[----:B------:R-:W-:Y:S01]  /*6b50*/  HADD2.F32 R102, -RZ, R101.H1_H1 ;  /* 0x30000065ff667230 */ /* 0x000fe20000004100 */
[----:B------:R-:W-:Y:S01]  /*6b60*/  F2FP.SATFINITE.E5M2.F32.PACK_AB_MERGE_C R186, R9, R8, R186 ;  /* 0x0000000809ba723e */ /* 0x000fe200048060ba */
[----:B------:R-:W-:Y:S02]  /*6b70*/  HADD2.F32 R101, -RZ, R103.H0_H0 ;  /* 0x20000067ff657230 */ /* 0x000fe40000004100 */
[C---:B------:R-:W-:Y:S01]  /*6b80*/  FFMA R19, R81.reuse, R98, R19 ;  /* 0x0000006251137223 */ /* 0x040fe20000000013 */
[C---:B------:R-:W-:Y:S01]  /*6b90*/  FFMA R16, R81.reuse, R97, R16 ;  /* 0x0000006151107223 */ /* 0x040fe20000000010 */
[----:B------:R-:W-:Y:S01]  /*6ba0*/  FFMA R17, R81, R100, R17 ;  /* 0x0000006451117223 */ /* 0x000fe20000000011 */
[C---:B------:R-:W-:Y:S01]  /*6bb0*/  FMUL R18, R78.reuse, R22 ;  /* 0x000000164e127220 */ /* 0x040fe20000400000 */
[----:B------:R-:W-:Y:S01]  /*6bc0*/  F2FP.F16.E5M2.UNPACK_B R135, R161 ;  /* 0x000000a1ff87723e */ /* 0x000fe200020004ff */
        /* <DEDUP_REMOVED lines=10> */
[----:B------:R1:W-:Y:S01]  /*6c70*/  STS.128 [R172+UR49+0x4200], R184 ;  /* 0x004200b8ac007988 */ /* 0x0003e20008000c31 */
[----:B------:R-:W-:Y:S01]  /*6c80*/  HADD2.F32 R136, -RZ, R135.H1_H1 ;  /* 0x30000087ff887230 */ /* 0x000fe20000004100 */
[----:B------:R-:W-:Y:S01]  /*6c90*/  F2FP.SATFINITE.E5M2.F32.PACK_AB_MERGE_C R200, R23, R18, RZ ;  /* 0x0000001217c8723e */ /* 0x000fe200048060ff */
[C---:B------:R-:W-:Y:S01]  /*6ca0*/  FMUL R22, R78.reuse, R26 ;  /* 0x0000001a4e167220 */ /* 0x040fe20000400000 */
[C---:B------:R-:W-:Y:S01]  /*6cb0*/  FMUL R27, R78.reuse, R27 ;  /* 0x0000001b4e1b7220 */ /* 0x040fe20000400000 */
[--C-:B------:R-:W-:Y:S01]  /*6cc0*/  HADD2.F32 R107, -RZ, R109.reuse.H0_H0 ;  /* 0x2000006dff6b7230 */ /* 0x100fe20000004100 */
[----:B------:R-:W-:Y:S01]  /*6cd0*/  F2FP.SATFINITE.E5M2.F32.PACK_AB_MERGE_C R200, R17, R16, R200 ;  /* 0x0000001011c8723e */ /* 0x000fe200048060c8 */
[C---:B------:R-:W-:Y:S01]  /*6ce0*/  FFMA R22, R81.reuse, R103, R22 ;  /* 0x0000006751167223 */ /* 0x040fe20000000016 */
[C---:B------:R-:W-:Y:S01]  /*6cf0*/  FFMA R27, R81.reuse, R106, R27 ;  /* 0x0000006a511b7223 */ /* 0x040fe2000000001b */
[C---:B------:R-:W-:Y:S01]  /*6d00*/  FFMA R24, R81.reuse, R105, R24 ;  /* 0x0000006951187223 */ /* 0x040fe20000000018 */
[----:B------:R-:W-:Y:S01]  /*6d10*/  F2FP.F16.E5M2.UNPACK_B R137, R161.H1 ;  /* 0x000000a1ff89723e */ /* 0x000fe200030004ff */
[----:B------:R-:W-:Y:S02]  /*6d20*/  HADD2.F32 R110, -RZ, R109.H1_H1 ;  /* 0x3000006dff6e7230 */ /* 0x000fe40000004100 */
[----:B------:R-:W-:Y:S01]  /*6d30*/  FFMA R25, R81, R108, R25 ;  /* 0x0000006c51197223 */ /* 0x000fe20000000019 */
[----:B------:R-:W-:Y:S01]  /*6d40*/  F2FP.SATFINITE.E5M2.F32.PACK_AB_MERGE_C R201, R27, R22, RZ ;  /* 0x000000161bc9723e */ /* 0x000fe200048060ff */
[----:B------:R-:W-:Y:S02]  /*6d50*/  HADD2.F32 R109, -RZ, R111.H0_H0 ;  /* 0x2000006fff6d7230 */ /* 0x000fe40000004100 */
[C---:B------:R-:W-:Y:S01]  /*6d60*/  FMUL R26, R78.reuse, R30 ;  /* 0x0000001e4e1a7220 */ /* 0x040fe20000400000 */
[C---:B------:R-:W-:Y:S01]  /*6d70*/  FMUL R31, R78.reuse, R31 ;  /* 0x0000001f4e1f7220 */ /* 0x040fe20000400000 */
[--C-:B------:R-:W-:Y:S01]  /*6d80*/  HADD2.F32 R111, -RZ, R113.reuse.H0_H0 ;  /* 0x20000071ff6f7230 */ /* 0x100fe20000004100 */
[----:B------:R-:W-:Y:S01]  /*6d90*/  F2FP.SATFINITE.E5M2.F32.PACK_AB_MERGE_C R201, R21, R20, R201 ;  /* 0x0000001415c9723e */ /* 0x000fe200048060c9 */
[C---:B------:R-:W-:Y:S01]  /*6da0*/  FFMA R26, R81.reuse, R107, R26 ;  /* 0x0000006b511a7223 */ /* 0x040fe2000000001a */
[C---:B------:R-:W-:Y:S01]  /*6db0*/  FFMA R31, R81.reuse, R110, R31 ;  /* 0x0000006e511f7223 */ /* 0x040fe2000000001f */
[C---:B------:R-:W-:Y:S01]  /*6dc0*/  FFMA R28, R81.reuse, R109, R28 ;  /* 0x0000006d511c7223 */ /* 0x040fe2000000001c */
[----:B------:R-:W-:Y:S01]  /*6dd0*/  F2FP.F16.E5M2.UNPACK_B R139, R162 ;  /* 0x000000a2ff8b723e */ /* 0x000fe200020004ff */
[----:B------:R-:W-:Y:S02]  /*6de0*/  HADD2.F32 R114, -RZ, R113.H1_H1 ;  /* 0x30000071ff727230 */ /* 0x000fe40000004100 */
[----:B------:R-:W-:Y:S01]  /*6df0*/  FFMA R29, R81, R112, R29 ;  /* 0x00000070511d7223 */ /* 0x000fe2000000001d */
[----:B------:R-:W-:Y:S01]  /*6e00*/  F2FP.SATFINITE.E5M2.F32.PACK_AB_MERGE_C R202, R31, R26, RZ ;  /* 0x0000001a1fca723e */ /* 0x000fe200048060ff */
[----:B------:R-:W-:Y:S02]  /*6e10*/  HADD2.F32 R113, -RZ, R115.H0_H0 ;  /* 0x20000073ff717230 */ /* 0x000fe40000004100 */
[C---:B------:R-:W-:Y:S01]  /*6e20*/  FMUL R30, R78.reuse, R34 ;  /* 0x000000224e1e7220 */ /* 0x040fe20000400000 */
[----:B------:R-:W-:Y:S01]  /*6e30*/  HADD2.F32 R140, -RZ, R139.H1_H1 ;  /* 0x3000008bff8c7230 */ /* 0x000fe20000004100 */
[----:B------:R-:W-:Y:S01]  /*6e40*/  F2FP.SATFINITE.E5M2.F32.PACK_AB_MERGE_C R202, R25, R24, R202 ;  /* 0x0000001819ca723e */ /* 0x000fe200048060ca */
[C---:B------:R-:W-:Y:S01]  /*6e50*/  FMUL R35, R78.reuse, R35 ;  /* 0x000000234e237220 */ /* 0x040fe20000400000 */
[--C-:B------:R-:W-:Y:S02]  /*6e60*/  HADD2.F32 R115, -RZ, R117.reuse.H0_H0 ;  /* 0x20000075ff737230 */ /* 0x100fe40000004100 */
[C---:B------:R-:W-:Y:S01]  /*6e70*/  FFMA R30, R81.reuse, R111, R30 ;  /* 0x0000006f511e7223 */ /* 0x040fe2000000001e */
[----:B------:R-:W-:Y:S02]  /*6e80*/  HADD2.F32 R118, -RZ, R117.H1_H1 ;  /* 0x30000075ff767230 */ /* 0x000fe40000004100 */
[C---:B------:R-:W-:Y:S01]  /*6e90*/  FFMA R35, R81.reuse, R114, R35 ;  /* 0x0000007251237223 */ /* 0x040fe20000000023 */
[C---:B------:R-:W-:Y:S01]  /*6ea0*/  FFMA R32, R81.reuse, R113, R32 ;  /* 0x0000007151207223 */ /* 0x040fe20000000020 */
[----:B------:R-:W-:Y:S01]  /*6eb0*/  F2FP.F16.E5M2.UNPACK_B R141, R162.H1 ;  /* 0x000000a2ff8d723e */ /* 0x000fe200030004ff */
[----:B------:R-:W-:Y:S01]  /*6ec0*/  FFMA R33, R81, R116, R33 ;  /* 0x0000007451217223 */ /* 0x000fe20000000021 */
[----:B------:R-:W-:Y:S01]  /*6ed0*/  HADD2.F32 R117, -RZ, R119.H0_H0 ;  /* 0x20000077ff757230 */ /* 0x000fe20000004100 */
        /* <DEDUP_REMOVED lines=9> */
[----:B------:R1:W-:Y:S01]  /*6f70*/  STS.128 [R197+0x4010], R200 ;  /* 0x004010c8c5007388 */ /* 0x0003e20000000c00 */
[----:B------:R-:W-:Y:S01]  /*6f80*/  FFMA R37, R81, R120, R37 ;  /* 0x0000007851257223 */ /* 0x000fe20000000025 */
[----:B------:R-:W-:Y:S01]  /*6f90*/  F2FP.SATFINITE.E5M2.F32.PACK_AB_MERGE_C R204, R39, R34, RZ ;  /* 0x0000002227cc723e */ /* 0x000fe200048060ff */
[----:B------:R-:W-:Y:S02]  /*6fa0*/  HADD2.F32 R122, -RZ, R121.H1_H1 ;  /* 0x30000079ff7a7230 */ /* 0x000fe40000004100 */
[C---:B------:R-:W-:Y:S01]  /*6fb0*/  FMUL R38, R78.reuse, R42 ;  /* 0x0000002a4e267220 */ /* 0x040fe20000400000 */
[----:B------:R-:W-:Y:S01]  /*6fc0*/  HADD2.F32 R121, -RZ, R123.H0_H0 ;  /* 0x2000007bff797230 */ /* 0x000fe20000004100 */
[----:B------:R-:W-:Y:S01]  /*6fd0*/  F2FP.SATFINITE.E5M2.F32.PACK_AB_MERGE_C R204, R33, R32, R204 ;  /* 0x0000002021cc723e */ /* 0x000fe200048060cc */
[----:B------:R-:W-:Y:S02]  /*6fe0*/  HADD2.F32 R144, -RZ, R143.H1_H1 ;  /* 0x3000008fff907230 */ /* 0x000fe40000004100 */
[C---:B------:R-:W-:Y:S01]  /*6ff0*/  FFMA R38, R81.reuse, R119, R38 ;  /* 0x0000007751267223 */ /* 0x040fe20000000026 */
[C---:B------:R-:W-:Y:S01]  /*7000*/  FMUL R43, R78.reuse, R43 ;  /* 0x0000002b4e2b7220 */ /* 0x040fe20000400000 */
[--C-:B------:R-:W-:Y:S02]  /*7010*/  HADD2.F32 R123, -RZ, R125.reuse.H0_H0 ;  /* 0x2000007dff7b7230 */ /* 0x100fe40000004100 */
[C---:B------:R-:W-:Y:S01]  /*7020*/  FMUL R42, R78.reuse, R46 ;  /* 0x0000002e4e2a7220 */ /* 0x040fe20000400000 */
[----:B------:R-:W-:Y:S02]  /*7030*/  HADD2.F32 R126, -RZ, R125.H1_H1 ;  /* 0x3000007dff7e7230 */ /* 0x000fe40000004100 */
[C---:B------:R-:W-:Y:S01]  /*7040*/  FFMA R43, R81.reuse, R122, R43 ;  /* 0x0000007a512b7223 */ /* 0x040fe2000000002b */
[----:B------:R-:W-:Y:S01]  /*7050*/  F2FP.F16.E5M2.UNPACK_B R145, R163.H1 ;  /* 0x000000a3ff91723e */ /* 0x000fe200030004ff */
[C---:B------:R-:W-:Y:S01]  /*7060*/  FFMA R40, R81.reuse, R121, R40 ;  /* 0x0000007951287223 */ /* 0x040fe20000000028 */
[----:B------:R-:W-:Y:S01]  /*7070*/  FFMA R41, R81, R124, R41 ;  /* 0x0000007c51297223 */ /* 0x000fe20000000029 */
[----:B------:R-:W-:Y:S01]  /*7080*/  ISETP.NE.AND P0, PT, R193, RZ, PT ;  /* 0x000000ffc100720c */ /* 0x000fe20003f05270 */
[----:B------:R-:W-:Y:S01]  /*7090*/  HADD2.F32 R125, -RZ, R127.H0_H0 ;  /* 0x2000007fff7d7230 */ /* 0x000fe20000004100 */
[----:B------:R-:W-:Y:S01]  /*70a0*/  F2FP.SATFINITE.E5M2.F32.PACK_AB_MERGE_C R205, R43, R38, RZ ;  /* 0x000000262bcd723e */ /* 0x000fe200048060ff */
[----:B------:R-:W-:Y:S01]  /*70b0*/  FFMA R42, R81, R123, R42 ;  /* 0x0000007b512a7223 */ /* 0x000fe2000000002a */
[C---:B------:R-:W-:Y:S01]  /*70c0*/  FMUL R47, R78.reuse, R47 ;  /* 0x0000002f4e2f7220 */ /* 0x040fe20000400000 */
[--C-:B------:R-:W-:Y:S01]  /*70d0*/  HADD2.F32 R127, -RZ, R129.reuse.H0_H0 ;  /* 0x20000081ff7f7230 */ /* 0x100fe20000004100 */
[----:B------:R-:W-:Y:S01]  /*70e0*/  F2FP.SATFINITE.E5M2.F32.PACK_AB_MERGE_C R205, R37, R36, R205 ;  /* 0x0000002425cd723e */ /* 0x000fe200048060cd */
[----:B------:R-:W-:Y:S02]  /*70f0*/  HADD2.F32 R130, -RZ, R129.H1_H1 ;  /* 0x30000081ff827230 */ /* 0x000fe40000004100 */
[C---:B------:R-:W-:Y:S01]  /*7100*/  FFMA R47, R81.reuse, R126, R47 ;  /* 0x0000007e512f7223 */ /* 0x040fe2000000002f */
[C---:B------:R-:W-:Y:S01]  /*7110*/  FFMA R44, R81.reuse, R125, R44 ;  /* 0x0000007d512c7223 */ /* 0x040fe2000000002c */
[C---:B------:R-:W-:Y:S01]  /*7120*/  FFMA R45, R81.reuse, R128, R45 ;  /* 0x00000080512d7223 */ /* 0x040fe2000000002d */
[----:B------:R-:W-:Y:S02]  /*7130*/  HADD2.F32 R129, -RZ, R131.H0_H0 ;  /* 0x20000083ff817230 */ /* 0x000fe40000004100 */
[C---:B------:R-:W-:Y:S01]  /*7140*/  FMUL R46, R78.reuse, R50 ;  /* 0x000000324e2e7220 */ /* 0x040fe20000400000 */
[C---:B------:R-:W-:Y:S01]  /*7150*/  FMUL R51, R78.reuse, R51 ;  /* 0x000000334e337220 */ /* 0x040fe20000400000 */
[--C-:B------:R-:W-:Y:S02]  /*7160*/  HADD2.F32 R131, -RZ, R133.reuse.H0_H0 ;  /* 0x20000085ff837230 */ /* 0x100fe40000004100 */
[C---:B------:R-:W-:Y:S01]  /*7170*/  FMUL R50, R78.reuse, R54 ;  /* 0x000000364e327220 */ /* 0x040fe20000400000 */
[C---:B------:R-:W-:Y:S01]  /*7180*/  FFMA R46, R81.reuse, R127, R46 ;  /* 0x0000007f512e7223 */ /* 0x040fe2000000002e */
[----:B------:R-:W-:Y:S02]  /*7190*/  HADD2.F32 R134, -RZ, R133.H1_H1 ;  /* 0x30000085ff867230 */ /* 0x000fe40000004100 */
[C---:B------:R-:W-:Y:S01]  /*71a0*/  FFMA R51, R81.reuse, R130, R51 ;  /* 0x0000008251337223 */ /* 0x040fe20000000033 */
[----:B------:R-:W-:Y:S02]  /*71b0*/  HADD2.F32 R133, -RZ, R135.H0_H0 ;  /* 0x20000087ff857230 */ /* 0x000fe40000004100 */
[C---:B------:R-:W-:Y:S01]  /*71c0*/  FMUL R55, R78.reuse, R55 ;  /* 0x000000374e377220 */ /* 0x040fe20000400000 */
[C---:B------:R-:W-:Y:S01]  /*71d0*/  FFMA R48, R81.reuse, R129, R48 ;  /* 0x0000008151307223 */ /* 0x040fe20000000030 */
[C---:B------:R-:W-:Y:S01]  /*71e0*/  FFMA R49, R81.reuse, R132, R49 ;  /* 0x0000008451317223 */ /* 0x040fe20000000031 */
[--C-:B------:R-:W-:Y:S02]  /*71f0*/  HADD2.F32 R135, -RZ, R137.reuse.H0_H0 ;  /* 0x20000089ff877230 */ /* 0x100fe40000004100 */
[C---:B------:R-:W-:Y:S01]  /*7200*/  FFMA R50, R81.reuse, R131, R50 ;  /* 0x0000008351327223 */ /* 0x040fe20000000032 */
[----:B------:R-:W-:Y:S02]  /*7210*/  HADD2.F32 R138, -RZ, R137.H1_H1 ;  /* 0x30000089ff8a7230 */ /* 0x000fe40000004100 */
[C---:B------:R-:W-:Y:S01]  /*7220*/  FMUL R54, R78.reuse, R58 ;  /* 0x0000003a4e367220 */ /* 0x040fe20000400000 */
[----:B------:R-:W-:Y:S02]  /*7230*/  HADD2.F32 R137, -RZ, R139.H0_H0 ;  /* 0x2000008bff897230 */ /* 0x000fe40000004100 */
[C---:B------:R-:W-:Y:S01]  /*7240*/  FFMA R55, R81.reuse, R134, R55 ;  /* 0x0000008651377223 */ /* 0x040fe20000000037 */
        /* <DEDUP_REMOVED lines=16> */
[----:B------:R-:W-:Y:S01]  /*7350*/  FFMA R63, R81, R142, R63 ;  /* 0x0000008e513f7223 */ /* 0x000fe2000000003f */
[----:B------:R-:W-:Y:S01]  /*7360*/  FMUL R67, R78, R67 ;  /* 0x000000434e437220 */ /* 0x000fe20000400000 */
[----:B------:R-:W-:Y:S01]  /*7370*/  F2FP.SATFINITE.E5M2.F32.PACK_AB_MERGE_C R206, R47, R42, RZ ;  /* 0x0000002a2fce723e */ /* 0x000fe200048060ff */
[----:B------:R-:W-:Y:S01]  /*7380*/  FFMA R60, R81, R141, R60 ;  /* 0x0000008d513c7223 */ /* 0x000fe2000000003c */
[----:B------:R-:W-:Y:S01]  /*7390*/  F2FP.SATFINITE.E5M2.F32.PACK_AB_MERGE_C R207, R51, R46, RZ ;  /* 0x0000002e33cf723e */ /* 0x000fe200048060ff */
[C---:B------:R-:W-:Y:S01]  /*73a0*/  FFMA R61, R81.reuse, R144, R61 ;  /* 0x00000090513d7223 */ /* 0x040fe2000000003d */
[C---:B------:R-:W-:Y:S01]  /*73b0*/  FFMA R62, R81.reuse, R143, R62 ;  /* 0x0000008f513e7223 */ /* 0x040fe2000000003e */
[----:B------:R-:W-:Y:S01]  /*73c0*/  FFMA R67, R81, R146, R67 ;  /* 0x0000009251437223 */ /* 0x000fe20000000043 */
[----:B------:R-:W-:Y:S02]  /*73d0*/  F2FP.SATFINITE.E5M2.F32.PACK_AB_MERGE_C R206, R41, R40, R206 ;  /* 0x0000002829ce723e */ /* 0x000fe400048060ce */
[----:B------:R-:W-:Y:S02]  /*73e0*/  F2FP.SATFINITE.E5M2.F32.PACK_AB_MERGE_C R207, R45, R44, R207 ;  /* 0x0000002c2dcf723e */ /* 0x000fe400048060cf */
[----:B------:R-:W-:Y:S02]  /*73f0*/  F2FP.SATFINITE.E5M2.F32.PACK_AB_MERGE_C R212, R55, R50, RZ ;  /* 0x0000003237d4723e */ /* 0x000fe400048060ff */
[----:B------:R-:W-:Y:S01]  /*7400*/  F2FP.SATFINITE.E5M2.F32.PACK_AB_MERGE_C R213, R59, R54, RZ ;  /* 0x000000363bd5723e */ /* 0x000fe200048060ff */
[----:B------:R1:W-:Y:S01]  /*7410*/  STS.128 [R199+0x4020], R204 ;  /* 0x004020ccc7007388 */ /* 0x0003e20000000c00 */
[----:B------:R-:W-:Y:S02]  /*7420*/  F2FP.SATFINITE.E5M2.F32.PACK_AB_MERGE_C R214, R63, R58, RZ ;  /* 0x0000003a3fd6723e */ /* 0x000fe400048060ff */
[----:B------:R-:W-:Y:S02]  /*7430*/  F2FP.SATFINITE.E5M2.F32.PACK_AB_MERGE_C R215, R67, R62, RZ ;  /* 0x0000003e43d7723e */ /* 0x000fe400048060ff */
[----:B------:R-:W-:Y:S02]  /*7440*/  F2FP.SATFINITE.E5M2.F32.PACK_AB_MERGE_C R212, R49, R48, R212 ;  /* 0x0000003031d4723e */ /* 0x000fe400048060d4 */
[----:B------:R-:W-:Y:S02]  /*7450*/  F2FP.SATFINITE.E5M2.F32.PACK_AB_MERGE_C R213, R53, R52, R213 ;  /* 0x0000003435d5723e */ /* 0x000fe400048060d5 */
[----:B------:R-:W-:Y:S02]  /*7460*/  F2FP.SATFINITE.E5M2.F32.PACK_AB_MERGE_C R214, R57, R56, R214 ;  /* 0x0000003839d6723e */ /* 0x000fe400048060d6 */
[----:B------:R-:W-:Y:S02]  /*7470*/  F2FP.SATFINITE.E5M2.F32.PACK_AB_MERGE_C R215, R61, R60, R215 ;  /* 0x0000003c3dd7723e */ /* 0x000fe400048060d7 */
[----:B------:R-:W-:Y:S02]  /*7480*/  LEA R216, R181, UR49, 0x3 ;  /* 0x00000031b5d87c11 */ /* 0x000fe4000f8e18ff */
[----:B------:R-:W-:Y:S01]  /*7490*/  @P6 SHF.L.U32 R219, R180, 0x1f, RZ ;  /* 0x0000001fb4db6819 */ /* 0x000fe200000006ff */
[----:B------:R1:W-:Y:S01]  /*74a0*/  STS.128 [R198+0x4010], R212 ;  /* 0x004010d4c6007388 */ /* 0x0003e20000000c00 */
[----:B------:R-:W-:Y:S01]  /*74b0*/  @!PT LDS RZ, [RZ] ;  /* 0x00000000fffff984 */ /* 0x000fe20000000800 */
[----:B------:R-:W-:Y:S01]  /*74c0*/  @!PT LDS RZ, [RZ] ;  /* 0x00000000fffff984 */ /* 0x000fe20000000800 */
[----:B------:R-:W-:Y:S01]  /*74d0*/  @!PT LDS RZ, [RZ] ;  /* 0x00000000fffff984 */ /* 0x000fe20000000800 */
[----:B------:R-:W-:Y:S01]  /*74e0*/  @!PT LDS RZ, [RZ] ;  /* 0x00000000fffff984 */ /* 0x000fe20000000800 */
[----:B------:R2:W-:Y:S07]  /*74f0*/  MEMBAR.ALL.CTA ;  /* 0x0000000000007992 */ /* 0x0005ee0000008000 */
[----:B--2---:R-:W2:Y:S02]  /*7500*/  FENCE.VIEW.ASYNC.S ;  /* 0x00000000000073c6 */ /* 0x004ea40000000000 */
[----:B--2---:R-:W-:Y:S06]  /*7510*/  BAR.SYNC.DEFER_BLOCKING 0x1, 0x80 ;  /* 0x0042000000007b1d */ /* 0x004fec0000010000 */
[----:B------:R-:W-:Y:S05]  /*7520*/  @P0 BRA `(.L_x_118) ;  /* 0x0000000000280947 */ /* 0x000fea0003800000 */
[----:B------:R-:W-:Y:S02]  /*7530*/  UIADD3 UR4, UPT, UPT, UR49, 0x4200, URZ ;  /* 0x0000420031047890 */ /* 0x000fe4000fffe0ff */
[----:B------:R-:W-:Y:S01]  /*7540*/  UIADD3 UR6, UP0, UPT, UR52, 0x680, URZ ;  /* 0x0000068034067890 */ /* 0x000fe2000ff1e0ff */
[----:B------:R-:W-:Y:S03]  /*7550*/  UMOV UR43, UR36 ;  /* 0x00000024002b7c82 */ /* 0x000fe60008000000 */
[----:B------:R-:W-:Y:S01]  /*7560*/  MOV R192, UR4 ;  /* 0x0000000400c07c02 */ /* 0x000fe20008000f00 */
[----:B------:R-:W-:Y:S03]  /*7570*/  UIADD3.X UR7, UPT, UPT, URZ, UR53, URZ, UP0, !UPT ;  /* 0x00000035ff077290 */ /* 0x000fe600087fe4ff */
[----:B------:R-:W-:Y:S11]  /*7580*/  R2UR UR40, R192 ;  /* 0x00000000c02872ca */ /* 0x000ff600000e0000 */
[----:B------:R-:W-:Y:S02]  /*7590*/  @!UPT UIADD3 URZ, UPT, UPT, URZ, URZ, URZ ;  /* 0x000000fffffff290 */ /* 0x000fe4000fffe0ff */
[----:B------:R2:W-:Y:S01]  /*75a0*/  UTMASTG.3D [UR40], [UR6] ;  /* 0x00000028060073b5 */ /* 0x0005e20008010000 */
[----:B------:R0:W-:Y:S01]  /*75b0*/  UTMACMDFLUSH ;  /* 0x00000000000079b7 */ /* 0x0001e20000000000 */
[----:B--2---:R-:W-:Y:S04]  /*75c0*/  DEPBAR.LE SB0, 0x1 ;  /* 0x000080400000791a */ /* 0x004fe80000000000 */
.L_x_118:
[----:B------:R-:W-:Y:S05]  /*75d0*/  BSYNC.RECONVERGENT B0 ;  /* 0x0000000000007941 */ /* 0x000fea0003800200 */
.L_x_117:
[----:B------:R-:W-:Y:S06]  /*75e0*/  BAR.SYNC.DEFER_BLOCKING 0x1, 0x80 ;  /* 0x0042000000007b1d */ /* 0x000fec0000010000 */
[----:B------:R-:W2:Y:S01]  /*75f0*/  @P6 SYNCS.PHASECHK.TRANS64.TRYWAIT P0, [R216+URZ+0x80], R219 ;  /* 0x000080dbd80065a7 */ /* 0x000ea200080011ff */
[----:B------:R-:W-:Y:S01]  /*7600*/  BSSY B1, `(.L_x_119) ;  /* 0x0000023000017945 */ /* 0x000fe20003800000 */
[----:B--2---:R-:W-:Y:S03]  /*7610*/  @P6 SEL R208, RZ, 0x1, !P0 ;  /* 0x00000001ffd06807 */ /* 0x004fe60004000000 */
[----:B------:R-:W-:Y:S05]  /*7620*/  @!P6 BRA `(.L_x_120) ;  /* 0x000000000080e947 */ /* 0x000fea0003800000 */
[----:B------:R-:W-:Y:S01]  /*7630*/  ISETP.NE.AND P1, PT, R209, RZ, PT ;  /* 0x000000ffd100720c */ /* 0x000fe20003f25270 */
[----:B------:R-:W-:Y:S01]  /*7640*/  BSSY B0, `(.L_x_121) ;  /* 0x000000a000007945 */ /* 0x000fe20003800000 */
[----:B------:R-:W-:Y:S11]  /*7650*/  ISETP.NE.AND P0, PT, R208, RZ, PT ;  /* 0x000000ffd000720c */ /* 0x000ff60003f05270 */
[----:B------:R-:W-:Y:S04]  /*7660*/  @P1 IMAD R0, R181, 0x2000, R190 ;  /* 0x00002000b5001824 */ /* 0x000fe800078e02be */
[C---:B------:R-:W-:Y:S01]  /*7670*/  @P1 IMAD.IADD R211, R0.reuse, 0x1, R211 ;  /* 0x0000000100d31824 */ /* 0x040fe200078e02d3 */
[----:B------:R-:W-:Y:S03]  /*7680*/  @P1 IADD3 R217, PT, PT, R0, R217, RZ ;  /* 0x000000d900d91210 */ /* 0x000fe60007ffe0ff */
[----:B------:R-:W-:Y:S01]  /*7690*/  @P1 IMAD.IADD R210, R210, 0x1, R211 ;  /* 0x00000001d2d21824 */ /* 0x000fe200078e02d3 */
[----:B------:R-:W-:Y:S06]  /*76a0*/  @P0 BRA `(.L_x_122) ;  /* 0x00000000000c0947 */ /* 0x000fec0003800000 */
[----:B------:R-:W-:Y:S04]  /*76b0*/  SHF.L.U32 R3, R180, 0x1f, RZ ;  /* 0x0000001fb4037819 */ /* 0x000fe800000006ff */
[----:B------:R-:W2:Y:S02]  /*76c0*/  SYNCS.PHASECHK.TRANS64.TRYWAIT P0, [R216+URZ+0x80], R3 ;  /* 0x00008003d80075a7 */ /* 0x000ea400080011ff */
[----:B--2---:R-:W-:Y:S05]  /*76d0*/  @!P0 BRA `(.L_x_123) ;  /* 0x0000002000648947 */ /* 0x004fea0003800000 */
.L_x_122:
[----:B------:R-:W-:Y:S05]  /*76e0*/  BSYNC B0 ;  /* 0x0000000000007941 */ /* 0x000fea0003800000 */
.L_x_121:
[----:B------:R-:W-:Y:S01]  /*76f0*/  ISETP.NE.AND P0, PT, R209, RZ, PT ;  /* 0x000000ffd100720c */ /* 0x000fe20003f05270 */
[----:B--2---:R-:W-:Y:S02]  /*7700*/  VIADD R3, R216, 0x90 ;  /* 0x00000090d8037836 */ /* 0x004fe40000000000 */
[----:B------:R-:W-:Y:S02]  /*7710*/  IMAD.U32 R2, RZ, RZ, UR37 ;  /* 0x00000025ff027e24 */ /* 0x000fe4000f8e00ff */
[----:B------:R-:W-:Y:S03]  /*7720*/  VIADD R181, R181, 0x1 ;  /* 0x00000001b5b57836 */ /* 0x000fe60000000000 */
[----:B------:R-:W-:Y:S05]  /*7730*/  PRMT R2, R2, 0x654, R3 ;  /* 0x0000065402027816 */ /* 0x000fea0000000003 */
[----:B------:R2:W3:Y:S04]  /*7740*/  @P0 LDS.128 R148, [R0] ;  /* 0x0000000000940984 */ /* 0x0004e80000000c00 */
[----:B------:R2:W4:Y:S04]  /*7750*/  @P0 LDS.128 R152, [R211+0x10] ;  /* 0x00001000d3980984 */ /* 0x0005280000000c00 */
        /* <DEDUP_REMOVED lines=13> */
.L_x_120:
[----:B------:R-:W-:Y:S05]  /*7830*/  BSYNC B1 ;  /* 0x0000000000017941 */ /* 0x000fea0003800000 */
.L_x_119:
[----:B--2---:R-:W-:Y:S05]  /*7840*/  VIADD R0, R80, 0x40 ;  /* 0x0000004050007836 */ /* 0x004fea0000000000 */
[----:B------:R-:W-:Y:S04]  /*7850*/  SHF.R.U32.HI R0, RZ, 0x15, R0 ;  /* 0x00000015ff007819 */ /* 0x000fe80000011600 */
[----:B------:R-:W-:Y:S11]  /*7860*/  LOP3.LUT P0, RZ, R0, 0x3, R173, 0x48, !PT ;  /* 0x0000000300ff7812 */ /* 0x000ff600078048ad */
[----:B------:R-:W-:Y:S02]  /*7870*/  @!UPT UIADD3 URZ, UPT, UPT, URZ, URZ, URZ ;  /* 0x000000fffffff290 */ /* 0x000fe4000fffe0ff */
[----:B------:R-:W-:Y:S05]  /*7880*/  @!P0 BRA `(.L_x_124) ;  /* 0x0000000000408947 */ /* 0x000fea0003800000 */
[----:B------:R-:W2:Y:S01]  /*7890*/  LDCU.64 UR8, c[0x4][0x70] ;  /* 0x01000e00ff0877ac */ /* 0x000ea20008000a00 */
[----:B------:R-:W-:Y:S01]  /*78a0*/  MOV R3, 0x0 ;  /* 0x0000000000037802 */ /* 0x000fe20000000f00 */
[----:B------:R-:W-:Y:S02]  /*78b0*/  HFMA2 R12, -RZ, RZ, 0, 5.9604644775390625e-08 ;  /* 0x00000001ff0c7431 */ /* 0x000fe400000001ff */
[----:B------:R-:W-:Y:S02]  /*78c0*/  IMAD.MOV.U32 R8, RZ, RZ, 0x192 ;  /* 0x00000192ff087424 */ /* 0x000fe400078e00ff */
[----:B------:R-:W-:Y:S01]  /*78d0*/  IMAD.MOV.U32 R13, RZ, RZ, RZ ;  /* 0x000000ffff0d7224 */ /* 0x000fe200078e00ff */
[----:B------:R-:W5:Y:S01]  /*78e0*/  LDCU.64 UR6, c[0x4][0x78] ;  /* 0x01000f00ff0677ac */ /* 0x000f620008000a00 */
[----:B------:R-:W1:Y:S01]  /*78f0*/  LDC.64 R2, c[0x4][R3] ;  /* 0x0100000003027b82 */ /* 0x000e620000000a00 */
[----:B------:R-:W3:Y:S01]  /*7900*/  LDCU.64 UR4, c[0x4][0x10] ;  /* 0x01000200ff0477ac */ /* 0x000ee20008000a00 */
[----:B--2---:R-:W-:Y:S01]  /*7910*/  MOV R5, UR9 ;  /* 0x0000000900057c02 */ /* 0x004fe20008000f00 */
[----:B------:R-:W-:Y:S01]  /*7920*/  IMAD.U32 R4, RZ, RZ, UR8 ;  /* 0x00000008ff047e24 */ /* 0x000fe2000f8e00ff */
[----:B-----5:R-:W-:Y:S01]  /*7930*/  MOV R7, UR7 ;  /* 0x0000000700077c02 */ /* 0x020fe20008000f00 */
[----:B------:R-:W-:Y:S01]  /*7940*/  IMAD.U32 R6, RZ, RZ, UR6 ;  /* 0x00000006ff067e24 */ /* 0x000fe2000f8e00ff */
[----:B---3--:R-:W-:Y:S01]  /*7950*/  MOV R11, UR5 ;  /* 0x00000005000b7c02 */ /* 0x008fe20008000f00 */
[----:B------:R-:W-:Y:S02]  /*7960*/  IMAD.U32 R10, RZ, RZ, UR4 ;  /* 0x00000004ff0a7e24 */ /* 0x000fe4000f8e00ff */
[----:B------:R-:W-:Y:S07]  /*7970*/  LEPC R20, `(.L_x_124) ;  /* 0x000000001014794e */ /* 0x000fee0000000000 */
[----:B-1--4-:R-:W-:Y:S05]  /*7980*/  CALL.ABS.NOINC R2 ;  /* 0x0000000002007343 */ /* 0x012fea0003c00000 */
.L_x_124:
[----:B------:R-:W-:Y:S01]  /*7990*/  ISETP.NE.AND P0, PT, R193, RZ, PT ;  /* 0x000000ffc100720c */ /* 0x000fe20003f05270 */
[----:B------:R-:W-:Y:S05]  /*79a0*/  WARPSYNC.ALL ;  /* 0x0000000000007948 */ /* 0x000fea0003800000 */
[----:B------:R-:W-:Y:S01]  /*79b0*/  R2UR UR4, R80 ;  /* 0x00000000500472ca */ /* 0x000fe200000e0000 */
[----:B------:R-:W-:Y:S01]  /*79c0*/  BSSY.RECONVERGENT B0, `(.L_x_125) ;  /* 0x000011c000007945 */ /* 0x000fe20003800200 */
[----:B---3--:R-:W-:Y:S02]  /*79d0*/  F2FP.F16.E5M2.UNPACK_B R11, R149 ;  /* 0x00000095ff0b723e */ /* 0x008fe400020004ff */
[----:B------:R-:W-:Y:S02]  /*79e0*/  F2FP.F16.E5M2.UNPACK_B R10, R150 ;  /* 0x00000096ff0a723e */ /* 0x000fe400020004ff */
[----:B------:R-:W-:Y:S01]  /*79f0*/  F2FP.F16.E5M2.UNPACK_B R9, R151 ;  /* 0x00000097ff09723e */ /* 0x000fe200020004ff */
[--C-:B------:R-:W-:Y:S01]  /*7a00*/  HADD2.F32 R83, -RZ, R11.reuse.H0_H0 ;  /* 0x2000000bff537230 */ /* 0x100fe20000004100 */
[----:B----4-:R-:W-:Y:S01]  /*7a10*/  F2FP.F16.E5M2.UNPACK_B R8, R152 ;  /* 0x00000098ff08723e */ /* 0x010fe200020004ff */
[----:B------:R-:W-:Y:S01]  /*7a20*/  HADD2.F32 R84, -RZ, R11.H1_H1 ;  /* 0x3000000bff547230 */ /* 0x000fe20000004100 */
[----:B------:R-:W-:Y:S01]  /*7a30*/  F2FP.F16.E5M2.UNPACK_B R7, R153 ;  /* 0x00000099ff07723e */ /* 0x000fe200020004ff */
[--C-:B------:R-:W-:Y:S01]  /*7a40*/  HADD2.F32 R87, -RZ, R10.reuse.H0_H0 ;  /* 0x2000000aff577230 */ /* 0x100fe20000004100 */
[----:B------:R-:W-:Y:S01]  /*7a50*/  F2FP.F16.E5M2.UNPACK_B R6, R154 ;  /* 0x0000009aff06723e */ /* 0x000fe200020004ff */
[----:B------:R-:W-:Y:S01]  /*7a60*/  HADD2.F32 R88, -RZ, R10.H1_H1 ;  /* 0x3000000aff587230 */ /* 0x000fe20000004100 */
[----:B------:R-:W-:Y:S01]  /*7a70*/  F2FP.F16.E5M2.UNPACK_B R5, R155 ;  /* 0x0000009bff05723e */ /* 0x000fe200020004ff */
[--C-:B------:R-:W-:Y:S01]  /*7a80*/  HADD2.F32 R91, -RZ, R9.reuse.H0_H0 ;  /* 0x20000009ff5b7230 */ /* 0x100fe20000004100 */
[----:B-1----:R-:W-:Y:S01]  /*7a90*/  F2FP.F16.E5M2.UNPACK_B R4, R156 ;  /* 0x0000009cff04723e */ /* 0x002fe200020004ff */
[----:B------:R-:W-:Y:S01]  /*7aa0*/  HADD2.F32 R93, -RZ, R9.H1_H1 ;  /* 0x30000009ff5d7230 */ /* 0x000fe20000004100 */
[-C--:B------:R-:W-:Y:S01]  /*7ab0*/  F2FP.F16.E5M2.UNPACK_B R2, R148.reuse ;  /* 0x00000094ff02723e */ /* 0x080fe200020004ff */
[--C-:B------:R-:W-:Y:S01]  /*7ac0*/  HADD2.F32 R94, -RZ, R8.reuse.H0_H0 ;  /* 0x20000008ff5e7230 */ /* 0x100fe20000004100 */
[----:B------:R-:W-:Y:S01]  /*7ad0*/  F2FP.F16.E5M2.UNPACK_B R148, R148.H1 ;  /* 0x00000094ff94723e */ /* 0x000fe200030004ff */
[----:B------:R-:W-:Y:S01]  /*7ae0*/  HADD2.F32 R97, -RZ, R8.H1_H1 ;  /* 0x30000008ff617230 */ /* 0x000fe20000004100 */
[----:B------:R-:W-:Y:S01]  /*7af0*/  F2FP.F16.E5M2.UNPACK_B R149, R149.H1 ;  /* 0x00000095ff95723e */ /* 0x000fe200030004ff */
[--C-:B------:R-:W-:Y:S01]  /*7b00*/  HADD2.F32 R98, -RZ, R7.reuse.H0_H0 ;  /* 0x20000007ff627230 */ /* 0x100fe20000004100 */
[----:B------:R-:W-:Y:S01]  /*7b10*/  F2FP.F16.E5M2.UNPACK_B R150, R150.H1 ;  /* 0x00000096ff96723e */ /* 0x000fe200030004ff */
[----:B------:R-:W-:Y:S01]  /*7b20*/  HADD2.F32 R101, -RZ, R7.H1_H1 ;  /* 0x30000007ff657230 */ /* 0x000fe20000004100 */
[----:B------:R-:W-:Y:S01]  /*7b30*/  F2FP.F16.E5M2.UNPACK_B R151, R151.H1 ;  /* 0x00000097ff97723e */ /* 0x000fe200030004ff */
[--C-:B------:R-:W-:Y:S01]  /*7b40*/  HADD2.F32 R102, -RZ, R6.reuse.H0_H0 ;  /* 0x20000006ff667230 */ /* 0x100fe20000004100 */
[----:B------:R-:W-:Y:S01]  /*7b50*/  IADD3 R195, PT, PT, R195, 0xf0, RZ ;  /* 0x000000f0c3c37810 */ /* 0x000fe20007ffe0ff */
[----:B------:R-:W-:Y:S01]  /*7b60*/  HADD2.F32 R105, -RZ, R6.H1_H1 ;  /* 0x30000006ff697230 */ /* 0x000fe20000004100 */
[----:B------:R-:W-:Y:S01]  /*7b70*/  F2FP.F16.E5M2.UNPACK_B R138, R163 ;  /* 0x000000a3ff8a723e */ /* 0x000fe200020004ff */
[--C-:B------:R-:W-:Y:S01]  /*7b80*/  HADD2.F32 R106, -RZ, R5.reuse.H0_H0 ;  /* 0x20000005ff6a7230 */ /* 0x100fe20000004100 */
[----:B------:R-:W-:Y:S01]  /*7b90*/  LOP3.LUT R195, R195, 0xfefffff8, RZ, 0xc0, !PT ;  /* 0xfefffff8c3c37812 */ /* 0x000fe200078ec0ff */
[----:B------:R-:W-:Y:S01]  /*7ba0*/  HADD2.F32 R109, -RZ, R5.H1_H1 ;  /* 0x30000005ff6d7230 */ /* 0x000fe20000004100 */
[----:B------:R-:W-:Y:S01]  /*7bb0*/  F2FP.F16.E5M2.UNPACK_B R116, R157 ;  /* 0x0000009dff74723e */ /* 0x000fe200020004ff */
[--C-:B------:R-:W-:Y:S01]  /*7bc0*/  HADD2.F32 R110, -RZ, R4.reuse.H0_H0 ;  /* 0x20000004ff6e7230 */ /* 0x100fe20000004100 */
[----:B------:R-:W-:Y:S01]  /*7bd0*/  F2FP.F16.E5M2.UNPACK_B R120, R158 ;  /* 0x0000009eff78723e */ /* 0x000fe200020004ff */
[----:B------:R-:W-:Y:S01]  /*7be0*/  HADD2.F32 R113, -RZ, R4.H1_H1 ;  /* 0x30000004ff717230 */ /* 0x000fe20000004100 */
[----:B------:R-:W-:Y:S01]  /*7bf0*/  F2FP.F16.E5M2.UNPACK_B R124, R159 ;  /* 0x0000009fff7c723e */ /* 0x000fe200020004ff */
[----:B------:R-:W1:Y:S01]  /*7c00*/  LDTM.x64 R4, tmem[UR4+0x40] ;  /* 0x00004004000479ee */ /* 0x000e620008340000 */
[--C-:B------:R-:W-:Y:S01]  /*7c10*/  HADD2.F32 R0, -RZ, R2.reuse.H0_H0 ;  /* 0x20000002ff007230 */ /* 0x100fe20000004100 */
[----:B------:R-:W-:Y:S01]  /*7c20*/  NOP ;  /* 0x0000000000007918 */ /* 0x000fe20000000000 */
[----:B-1----:R1:W-:Y:S01]  /*7c30*/  SYNCS.ARRIVE.TRANS64.RED.A1T0 RZ, [R195+URZ], RZ ;  /* 0x000000ffc3ff79a7 */ /* 0x0023e200081004ff */
[----:B------:R-:W-:Y:S01]  /*7c40*/  HADD2.F32 R2, -RZ, R2.H1_H1 ;  /* 0x30000002ff027230 */ /* 0x000fe20000004100 */
[----:B------:R-:W-:Y:S01]  /*7c50*/  F2FP.F16.E5M2.UNPACK_B R128, R160 ;  /* 0x000000a0ff80723e */ /* 0x000fe200020004ff */
[--C-:B------:R-:W-:Y:S01]  /*7c60*/  HADD2.F32 R86, -RZ, R149.reuse.H1_H1 ;  /* 0x30000095ff567230 */ /* 0x100fe20000004100 */
[----:B------:R-:W-:Y:S01]  /*7c70*/  F2FP.F16.E5M2.UNPACK_B R132, R161 ;  /* 0x000000a1ff84723e */ /* 0x000fe200020004ff */
[--C-:B------:R-:W-:Y:S01]  /*7c80*/  HADD2.F32 R114, -RZ, R116.reuse.H0_H0 ;  /* 0x20000074ff727230 */ /* 0x100fe20000004100 */
[----:B------:R-:W-:Y:S01]  /*7c90*/  F2FP.F16.E5M2.UNPACK_B R136, R162 ;  /* 0x000000a2ff88723e */ /* 0x000fe200020004ff */
[----:B------:R-:W-:Y:S01]  /*7ca0*/  HADD2.F32 R117, -RZ, R116.H1_H1 ;  /* 0x30000074ff757230 */ /* 0x000fe20000004100 */
[----:B------:R-:W-:Y:S01]  /*7cb0*/  F2FP.F16.E5M2.UNPACK_B R152, R152.H1 ;  /* 0x00000098ff98723e */ /* 0x000fe200030004ff */
        /* <DEDUP_REMOVED lines=12> */
[C---:B------:R-:W-:Y:S01]  /*7d80*/  FMUL R4, R78.reuse, R4 ;  /* 0x000000044e047220 */ /* 0x040fe20000400000 */
[C---:B------:R-:W-:Y:S01]  /*7d90*/  FMUL R5, R78.reuse, R5 ;  /* 0x000000054e057220 */ /* 0x040fe20000400000 */
[----:B------:R-:W-:Y:S02]  /*7da0*/  HADD2.F32 R3, -RZ, R148.H0_H0 ;  /* 0x20000094ff037230 */ /* 0x000fe40000004100 */
        /* <DEDUP_REMOVED lines=9> */
[----:B------:R-:W-:Y:S02]  /*7e40*/  HADD2.F32 R130, -RZ, R132.H0_H0 ;  /* 0x20000084ff827230 */ /* 0x000fe40000004100 */
[C---:B------:R-:W-:Y:S01]  /*7e50*/  FMUL R6, R78.reuse, R6 ;  /* 0x000000064e067220 */ /* 0x040fe20000400000 */
[----:B------:R-:W-:Y:S02]  /*7e60*/  HADD2.F32 R82, -RZ, R148.H1_H1 ;  /* 0x30000094ff527230 */ /* 0x000fe40000004100 */
[C---:B------:R-:W-:Y:S01]  /*7e70*/  FMUL R7, R78.reuse, R7 ;  /* 0x000000074e077220 */ /* 0x040fe20000400000 */
[----:B------:R-:W-:Y:S02]  /*7e80*/  HADD2.F32 R85, -RZ, R149.H0_H0 ;  /* 0x20000095ff557230 */ /* 0x000fe40000004100 */
[C---:B------:R-:W-:Y:S01]  /*7e90*/  FFMA R6, R81.reuse, R3, R6 ;  /* 0x0000000351067223 */ /* 0x040fe20000000006 */
[----:B------:R-:W-:Y:S02]  /*7ea0*/  HADD2.F32 R133, -RZ, R132.H1_H1 ;  /* 0x30000084ff857230 */ /* 0x000fe40000004100 */
[C---:B------:R-:W-:Y:S01]  /*7eb0*/  FFMA R7, R81.reuse, R82, R7 ;  /* 0x0000005251077223 */ /* 0x040fe20000000007 */
[C---:B------:R-:W-:Y:S01]  /*7ec0*/  FFMA R8, R81.reuse, R83, R8 ;  /* 0x0000005351087223 */ /* 0x040fe20000000008 */
[C---:B------:R-:W-:Y:S01]  /*7ed0*/  FFMA R9, R81.reuse, R84, R9 ;  /* 0x0000005451097223 */ /* 0x040fe20000000009 */
[--C-:B------:R-:W-:Y:S02]  /*7ee0*/  HADD2.F32 R82, -RZ, R138.reuse.H0_H0 ;  /* 0x2000008aff527230 */ /* 0x100fe40000004100 */
[C---:B------:R-:W-:Y:S01]  /*7ef0*/  FMUL R10, R78.reuse, R10 ;  /* 0x0000000a4e0a7220 */ /* 0x040fe20000400000 */
[----:B------:R-:W-:Y:S02]  /*7f00*/  HADD2.F32 R83, -RZ, R138.H1_H1 ;  /* 0x3000008aff537230 */ /* 0x000fe40000004100 */
[C---:B------:R-:W-:Y:S01]  /*7f10*/  FMUL R11, R78.reuse, R11 ;  /* 0x0000000b4e0b7220 */ /* 0x040fe20000400000 */
[----:B------:R-:W-:Y:S02]  /*7f20*/  HADD2.F32 R89, -RZ, R150.H0_H0 ;  /* 0x20000096ff597230 */ /* 0x000fe40000004100 */
[C---:B------:R-:W-:Y:S01]  /*7f30*/  FFMA R10, R81.reuse, R85, R10 ;  /* 0x00000055510a7223 */ /* 0x040fe2000000000a */
[--C-:B------:R-:W-:Y:S02]  /*7f40*/  HADD2.F32 R134, -RZ, R136.reuse.H0_H0 ;  /* 0x20000088ff867230 */ /* 0x100fe40000004100 */
[C---:B------:R-:W-:Y:S01]  /*7f50*/  FFMA R11, R81.reuse, R86, R11 ;  /* 0x00000056510b7223 */ /* 0x040fe2000000000b */
[C---:B------:R-:W-:Y:S01]  /*7f60*/  FFMA R12, R81.reuse, R87, R12 ;  /* 0x00000057510c7223 */ /* 0x040fe2000000000c */
[----:B------:R-:W-:Y:S01]  /*7f70*/  FFMA R13, R81, R88, R13 ;  /* 0x00000058510d7223 */ /* 0x000fe2000000000d */
[----:B------:R-:W-:Y:S01]  /*7f80*/  F2FP.SATFINITE.E5M2.F32.PACK_AB_MERGE_C R86, R7, R6, RZ ;  /* 0x000000060756723e */ /* 0x000fe200048060ff */
[C---:B------:R-:W-:Y:S01]  /*7f90*/  FMUL R7, R78.reuse, R20 ;  /* 0x000000144e077220 */ /* 0x040fe20000400000 */
[----:B------:R-:W-:Y:S01]  /*7fa0*/  F2FP.SATFINITE.E5M2.F32.PACK_AB_MERGE_C R138, R11, R10, RZ ;  /* 0x0000000a0b8a723e */ /* 0x000fe200048060ff */
[C---:B------:R-:W-:Y:S01]  /*7fb0*/  FMUL R10, R78.reuse, R21 ;  /* 0x000000154e0a7220 */ /* 0x040fe20000400000 */
[C---:B------:R-:W-:Y:S01]  /*7fc0*/  FMUL R21, R78.reuse, R28 ;  /* 0x0000001c4e157220 */ /* 0x040fe20000400000 */
[----:B------:R-:W-:Y:S02]  /*7fd0*/  HADD2.F32 R137, -RZ, R136.H1_H1 ;  /* 0x30000088ff897230 */ /* 0x000fe40000004100 */
[C---:B------:R-:W-:Y:S01]  /*7fe0*/  FMUL R14, R78.reuse, R14 ;  /* 0x0000000e4e0e7220 */ /* 0x040fe20000400000 */
[----:B------:R-:W-:Y:S02]  /*7ff0*/  HADD2.F32 R90, -RZ, R150.H1_H1 ;  /* 0x30000096ff5a7230 */ /* 0x000fe40000004100 */
[C---:B------:R-:W-:Y:S01]  /*8000*/  FMUL R15, R78.reuse, R15 ;  /* 0x0000000f4e0f7220 */ /* 0x040fe20000400000 */
[--C-:B------:R-:W-:Y:S02]  /*8010*/  HADD2.F32 R92, -RZ, R151.reuse.H0_H0 ;  /* 0x20000097ff5c7230 */ /* 0x100fe40000004100 */
[C---:B------:R-:W-:Y:S01]  /*8020*/  FFMA R14, R81.reuse, R89, R14 ;  /* 0x00000059510e7223 */ /* 0x040fe2000000000e */
[----:B------:R-:W-:Y:S02]  /*8030*/  HADD2.F32 R95, -RZ, R151.H1_H1 ;  /* 0x30000097ff5f7230 */ /* 0x000fe40000004100 */
[C---:B------:R-:W-:Y:S01]  /*8040*/  FFMA R15, R81.reuse, R90, R15 ;  /* 0x0000005a510f7223 */ /* 0x040fe2000000000f */
[C---:B------:R-:W-:Y:S01]  /*8050*/  FFMA R0, R81.reuse, R91, R0 ;  /* 0x0000005b51007223 */ /* 0x040fe20000000000 */
[----:B------:R-:W-:Y:S01]  /*8060*/  FFMA R2, R81, R93, R2 ;  /* 0x0000005d51027223 */ /* 0x000fe20000000002 */
[C---:B------:R-:W-:Y:S01]  /*8070*/  FMUL R3, R78.reuse, R18 ;  /* 0x000000124e037220 */ /* 0x040fe20000400000 */
[C---:B------:R-:W-:Y:S01]  /*8080*/  FMUL R18, R78.reuse, R25 ;  /* 0x000000194e127220 */ /* 0x040fe20000400000 */
[----:B------:R-:W-:Y:S01]  /*8090*/  F2FP.SATFINITE.E5M2.F32.PACK_AB_MERGE_C R14, R15, R14, RZ ;  /* 0x0000000e0f0e723e */ /* 0x000fe200048060ff */
[C---:B------:R-:W-:Y:S01]  /*80a0*/  FMUL R25, R78.reuse, R32 ;  /* 0x000000204e197220 */ /* 0x040fe20000400000 */
[C---:B------:R-:W-:Y:S01]  /*80b0*/  FFMA R3, R81.reuse, R92, R3 ;  /* 0x0000005c51037223 */ /* 0x040fe20000000003 */
[C---:B------:R-:W-:Y:S01]  /*80c0*/  FMUL R6, R78.reuse, R19 ;  /* 0x000000134e067220 */ /* 0x040fe20000400000 */
[--C-:B------:R-:W-:Y:S02]  /*80d0*/  HADD2.F32 R96, -RZ, R152.reuse.H0_H0 ;  /* 0x20000098ff607230 */ /* 0x100fe40000004100 */
[C---:B------:R-:W-:Y:S01]  /*80e0*/  FMUL R11, R78.reuse, R22 ;  /* 0x000000164e0b7220 */ /* 0x040fe20000400000 */
[----:B------:R-:W-:Y:S02]  /*80f0*/  HADD2.F32 R99, -RZ, R152.H1_H1 ;  /* 0x30000098ff637230 */ /* 0x000fe40000004100 */
[C---:B------:R-:W-:Y:S01]  /*8100*/  FFMA R6, R81.reuse, R95, R6 ;  /* 0x0000005f51067223 */ /* 0x040fe20000000006 */
[C---:B------:R-:W-:Y:S01]  /*8110*/  FFMA R7, R81.reuse, R94, R7 ;  /* 0x0000005e51077223 */ /* 0x040fe20000000007 */
[C---:B------:R-:W-:Y:S01]  /*8120*/  FFMA R10, R81.reuse, R97, R10 ;  /* 0x00000061510a7223 */ /* 0x040fe2000000000a */
[C---:B------:R-:W-:Y:S01]  /*8130*/  FFMA R11, R81.reuse, R96, R11 ;  /* 0x00000060510b7223 */ /* 0x040fe2000000000b */
[----:B------:R-:W-:Y:S01]  /*8140*/  FMUL R22, R78, R29 ;  /* 0x0000001d4e167220 */ /* 0x000fe20000400000 */
[----:B------:R-:W-:Y:S01]  /*8150*/  F2FP.SATFINITE.E5M2.F32.PACK_AB_MERGE_C R3, R6, R3, RZ ;  /* 0x000000030603723e */ /* 0x000fe200048060ff */
[C---:B------:R-:W-:Y:S01]  /*8160*/  FMUL R29, R78.reuse, R36 ;  /* 0x000000244e1d7220 */ /* 0x040fe20000400000 */
        /* <DEDUP_REMOVED lines=11> */
[----:B------:R-:W-:Y:S01]  /*8220*/  FMUL R20, R78, R27 ;  /* 0x0000001b4e147220 */ /* 0x000fe20000400000 */
[--C-:B------:R-:W-:Y:S01]  /*8230*/  HADD2.F32 R104, -RZ, R154.reuse.H0_H0 ;  /* 0x2000009aff687230 */ /* 0x100fe20000004100 */
[----:B------:R-:W-:Y:S01]  /*8240*/  F2FP.SATFINITE.E5M2.F32.PACK_AB_MERGE_C R16, R10, R7, R16 ;  /* 0x000000070a10723e */ /* 0x000fe20004806010 */
[----:B------:R-:W-:Y:S02]  /*8250*/  HADD2.F32 R107, -RZ, R154.H1_H1 ;  /* 0x3000009aff6b7230 */ /* 0x000fe40000004100 */
[C---:B------:R-:W-:Y:S01]  /*8260*/  FFMA R20, R81.reuse, R103, R20 ;  /* 0x0000006751147223 */ /* 0x040fe20000000014 */
[C---:B------:R-:W-:Y:S01]  /*8270*/  FFMA R21, R81.reuse, R102, R21 ;  /* 0x0000006651157223 */ /* 0x040fe20000000015 */
[C---:B------:R-:W-:Y:S01]  /*8280*/  FFMA R22, R81.reuse, R105, R22 ;  /* 0x0000006951167223 */ /* 0x040fe20000000016 */
[C---:B------:R-:W-:Y:S01]  /*8290*/  FMUL R23, R78.reuse, R30 ;  /* 0x0000001e4e177220 */ /* 0x040fe20000400000 */
[----:B------:R-:W-:Y:S01]  /*82a0*/  FMUL R30, R78, R37 ;  /* 0x000000254e1e7220 */ /* 0x000fe20000400000 */
[----:B------:R-:W-:Y:S01]  /*82b0*/  F2FP.SATFINITE.E5M2.F32.PACK_AB_MERGE_C R19, R20, R19, RZ ;  /* 0x000000131413723e */ /* 0x000fe200048060ff */
[C---:B------:R-:W-:Y:S01]  /*82c0*/  FMUL R37, R78.reuse, R44 ;  /* 0x0000002c4e257220 */ /* 0x040fe20000400000 */
[C---:B------:R-:W-:Y:S01]  /*82d0*/  FFMA R23, R81.reuse, R104, R23 ;  /* 0x0000006851177223 */ /* 0x040fe20000000017 */
        /* <DEDUP_REMOVED lines=20> */
[----:B------:R-:W-:Y:S01]  /*8420*/  F2FP.F16.E5M2.UNPACK_B R159, R159.H1 ;  /* 0x0000009fff9f723e */ /* 0x000fe200030004ff */
[----:B------:R-:W-:Y:S01]  /*8430*/  FMUL R38, R78, R45 ;  /* 0x0000002d4e267220 */ /* 0x000fe20000400000 */
[----:B------:R-:W-:Y:S01]  /*8440*/  F2FP.SATFINITE.E5M2.F32.PACK_AB_MERGE_C R19, R28, R27, RZ ;  /* 0x0000001b1c13723e */ /* 0x000fe200048060ff */
[----:B------:R-:W-:Y:S01]  /*8450*/  FFMA R31, R81, R112, R31 ;  /* 0x00000070511f7223 */ /* 0x000fe2000000001f */
[C---:B------:R-:W-:Y:S01]  /*8460*/  FMUL R45, R78.reuse, R52 ;  /* 0x000000344e2d7220 */ /* 0x040fe20000400000 */
[C---:B------:R-:W-:Y:S01]  /*8470*/  FMUL R52, R78.reuse, R59 ;  /* 0x0000003b4e347220 */ /* 0x040fe20000400000 */
[----:B------:R-:W-:Y:S01]  /*8480*/  F2FP.F16.E5M2.UNPACK_B R160, R160.H1 ;  /* 0x000000a0ffa0723e */ /* 0x000fe200030004ff */
[C---:B------:R-:W-:Y:S01]  /*8490*/  FMUL R59, R78.reuse, R66 ;  /* 0x000000424e3b7220 */ /* 0x040fe20000400000 */
[----:B------:R-:W-:Y:S01]  /*84a0*/  F2FP.SATFINITE.E5M2.F32.PACK_AB_MERGE_C R66, R13, R12, R14 ;  /* 0x0000000c0d42723e */ /* 0x000fe2000480600e */
        /* <DEDUP_REMOVED lines=11> */
[C---:B------:R-:W-:Y:S01]  /*8560*/  FFMA R35, R81.reuse, R116, R35 ;  /* 0x0000007451237223 */ /* 0x040fe20000000023 */
[C---:B------:R-:W-:Y:S01]  /*8570*/  FMUL R36, R78.reuse, R43 ;  /* 0x0000002b4e247220 */ /* 0x040fe20000400000 */
[--C-:B------:R-:W-:Y:S02]  /*8580*/  HADD2.F32 R120, -RZ, R158.reuse.H0_H0 ;  /* 0x2000009eff787230 */ /* 0x100fe40000004100 */
[C---:B------:R-:W-:Y:S01]  /*8590*/  FMUL R39, R78.reuse, R46 ;  /* 0x0000002e4e277220 */ /* 0x040fe20000400000 */
[----:B------:R-:W-:Y:S02]  /*85a0*/  HADD2.F32 R123, -RZ, R158.H1_H1 ;  /* 0x3000009eff7b7230 */ /* 0x000fe40000004100 */
        /* <DEDUP_REMOVED lines=8> */
[C---:B------:R-:W-:Y:S01]  /*8630*/  FFMA R40, R81.reuse, R123, R40 ;  /* 0x0000007b51287223 */ /* 0x040fe20000000028 */
[C---:B------:R-:W-:Y:S01]  /*8640*/  FMUL R44, R78.reuse, R51 ;  /* 0x000000334e2c7220 */ /* 0x040fe20000400000 */
[C---:B------:R-:W-:Y:S01]  /*8650*/  FFMA R41, R81.reuse, R122, R41 ;  /* 0x0000007a51297223 */ /* 0x040fe20000000029 */
[C---:B------:R-:W-:Y:S01]  /*8660*/  FFMA R42, R81.reuse, R125, R42 ;  /* 0x0000007d512a7223 */ /* 0x040fe2000000002a */
[C---:B------:R-:W-:Y:S01]  /*8670*/  FMUL R46, R78.reuse, R53 ;  /* 0x000000354e2e7220 */ /* 0x040fe20000400000 */
[--C-:B------:R-:W-:Y:S02]  /*8680*/  HADD2.F32 R128, -RZ, R160.reuse.H0_H0 ;  /* 0x200000a0ff807230 */ /* 0x100fe40000004100 */
[C---:B------:R-:W-:Y:S01]  /*8690*/  FMUL R50, R78.reuse, R57 ;  /* 0x000000394e327220 */ /* 0x040fe20000400000 */
[C---:B------:R-:W-:Y:S01]  /*86a0*/  FMUL R51, R78.reuse, R58 ;  /* 0x0000003a4e337220 */ /* 0x040fe20000400000 */
[C---:B------:R-:W-:Y:S01]  /*86b0*/  FMUL R53, R78.reuse, R60 ;  /* 0x0000003c4e357220 */ /* 0x040fe20000400000 */
[C---:B------:R-:W-:Y:S01]  /*86c0*/  FFMA R43, R81.reuse, R124, R43 ;  /* 0x0000007c512b7223 */ /* 0x040fe2000000002b */
[----:B------:R-:W-:Y:S02]  /*86d0*/  HADD2.F32 R131, -RZ, R160.H1_H1 ;  /* 0x300000a0ff837230 */ /* 0x000fe40000004100 */
[C---:B------:R-:W-:Y:S01]  /*86e0*/  FMUL R47, R78.reuse, R54 ;  /* 0x000000364e2f7220 */ /* 0x040fe20000400000 */
[C---:B------:R-:W-:Y:S01]  /*86f0*/  FMUL R57, R78.reuse, R64 ;  /* 0x000000404e397220 */ /* 0x040fe20000400000 */
[C---:B------:R-:W-:Y:S01]  /*8700*/  FMUL R58, R78.reuse, R65 ;  /* 0x000000414e3a7220 */ /* 0x040fe20000400000 */
[C---:B------:R-:W-:Y:S01]  /*8710*/  FMUL R60, R78.reuse, R67 ;  /* 0x000000434e3c7220 */ /* 0x040fe20000400000 */
[----:B------:R-:W-:Y:S01]  /*8720*/  FFMA R44, R81, R127, R44 ;  /* 0x0000007f512c7223 */ /* 0x000fe2000000002c */
[C---:B------:R-:W-:Y:S01]  /*8730*/  FMUL R48, R78.reuse, R55 ;  /* 0x000000374e307220 */ /* 0x040fe20000400000 */
[----:B------:R-:W-:Y:S01]  /*8740*/  F2FP.SATFINITE.E5M2.F32.PACK_AB_MERGE_C R64, R5, R4, R86 ;  /* 0x000000040540723e */ /* 0x000fe20004806056 */
[----:B------:R-:W-:Y:S01]  /*8750*/  FFMA R45, R81, R126, R45 ;  /* 0x0000007e512d7223 */ /* 0x000fe2000000002d */
[----:B------:R-:W-:Y:S01]  /*8760*/  F2FP.SATFINITE.E5M2.F32.PACK_AB_MERGE_C R65, R9, R8, R138 ;  /* 0x000000080941723e */ /* 0x000fe2000480608a */
[----:B------:R-:W-:Y:S01]  /*8770*/  FMUL R49, R78, R56 ;  /* 0x000000384e317220 */ /* 0x000fe20000400000 */
[----:B------:R-:W-:Y:S01]  /*8780*/  F2FP.SATFINITE.E5M2.F32.PACK_AB_MERGE_C R67, R2, R0, R3 ;  /* 0x000000000243723e */ /* 0x000fe20004806003 */
[C---:B------:R-:W-:Y:S01]  /*8790*/  FFMA R46, R81.reuse, R129, R46 ;  /* 0x00000081512e7223 */ /* 0x040fe2000000002e */
[----:B------:R-:W-:Y:S01]  /*87a0*/  F2FP.F16.E5M2.UNPACK_B R162, R162.H1 ;  /* 0x000000a2ffa2723e */ /* 0x000fe200030004ff */
[--C-:B------:R-:W-:Y:S02]  /*87b0*/  HADD2.F32 R132, -RZ, R161.reuse.H0_H0 ;  /* 0x200000a1ff847230 */ /* 0x100fe40000004100 */
[C---:B------:R-:W-:Y:S01]  /*87c0*/  FFMA R47, R81.reuse, R128, R47 ;  /* 0x00000080512f7223 */ /* 0x040fe2000000002f */
[----:B------:R1:W-:Y:S01]  /*87d0*/  STS.128 [R172+UR49+0x6200], R64 ;  /* 0x00620040ac007988 */ /* 0x0003e20008000c31 */
[----:B------:R-:W-:Y:S02]  /*87e0*/  HADD2.F32 R135, -RZ, R161.H1_H1 ;  /* 0x300000a1ff877230 */ /* 0x000fe40000004100 */
[C---:B------:R-:W-:Y:S01]  /*87f0*/  FFMA R48, R81.reuse, R131, R48 ;  /* 0x0000008351307223 */ /* 0x040fe20000000030 */
[C---:B------:R-:W-:Y:S01]  /*8800*/  FFMA R49, R81.reuse, R130, R49 ;  /* 0x0000008251317223 */ /* 0x040fe20000000031 */
[----:B------:R-:W-:Y:S01]  /*8810*/  F2FP.F16.E5M2.UNPACK_B R163, R163.H1 ;  /* 0x000000a3ffa3723e */ /* 0x000fe200030004ff */
[C---:B------:R-:W-:Y:S01]  /*8820*/  FFMA R50, R81.reuse, R133, R50 ;  /* 0x0000008551327223 */ /* 0x040fe20000000032 */
[----:B------:R-:W-:Y:S01]  /*8830*/  FMUL R54, R78, R61 ;  /* 0x0000003d4e367220 */ /* 0x000fe20000400000 */
[--C-:B------:R-:W-:Y:S01]  /*8840*/  HADD2.F32 R136, -RZ, R162.reuse.H0_H0 ;  /* 0x200000a2ff887230 */ /* 0x100fe20000004100 */
[----:B------:R1:W-:Y:S01]  /*8850*/  STS.128 [R197+0x6010], R16 ;  /* 0x00601010c5007388 */ /* 0x0003e20000000c00 */
[----:B------:R-:W-:Y:S01]  /*8860*/  F2FP.SATFINITE.E5M2.F32.PACK_AB_MERGE_C R35, R36, R35, RZ ;  /* 0x000000232423723e */ /* 0x000fe200048060ff */
[C---:B------:R-:W-:Y:S01]  /*8870*/  FFMA R51, R81.reuse, R132, R51 ;  /* 0x0000008451337223 */ /* 0x040fe20000000033 */
[----:B------:R-:W-:Y:S01]  /*8880*/  F2FP.SATFINITE.E5M2.F32.PACK_AB_MERGE_C R39, R40, R39, RZ ;  /* 0x000000272827723e */ /* 0x000fe200048060ff */
[----:B------:R-:W-:Y:S02]  /*8890*/  HADD2.F32 R139, -RZ, R162.H1_H1 ;  /* 0x300000a2ff8b7230 */ /* 0x000fe40000004100 */
[C---:B------:R-:W-:Y:S01]  /*88a0*/  FMUL R55, R78.reuse, R62 ;  /* 0x0000003e4e377220 */ /* 0x040fe20000400000 */
[C---:B------:R-:W-:Y:S01]  /*88b0*/  FFMA R52, R81.reuse, R135, R52 ;  /* 0x0000008751347223 */ /* 0x040fe20000000034 */
[----:B------:R-:W-:Y:S01]  /*88c0*/  FMUL R56, R78, R63 ;  /* 0x0000003f4e387220 */ /* 0x000fe20000400000 */
[C---:B------:R-:W-:Y:S01]  /*88d0*/  FFMA R53, R81.reuse, R134, R53 ;  /* 0x0000008651357223 */ /* 0x040fe20000000035 */
[C---:B------:R-:W-:Y:S01]  /*88e0*/  FFMA R54, R81.reuse, R137, R54 ;  /* 0x0000008951367223 */ /* 0x040fe20000000036 */
[--C-:B------:R-:W-:Y:S02]  /*88f0*/  HADD2.F32 R84, -RZ, R163.reuse.H0_H0 ;  /* 0x200000a3ff547230 */ /* 0x100fe40000004100 */
[C---:B------:R-:W-:Y:S01]  /*8900*/  FFMA R55, R81.reuse, R136, R55 ;  /* 0x0000008851377223 */ /* 0x040fe20000000037 */
[----:B------:R-:W-:Y:S02]  /*8910*/  HADD2.F32 R85, -RZ, R163.H1_H1 ;  /* 0x300000a3ff557230 */ /* 0x000fe40000004100 */
[C---:B------:R-:W-:Y:S01]  /*8920*/  FFMA R56, R81.reuse, R139, R56 ;  /* 0x0000008b51387223 */ /* 0x040fe20000000038 */
[----:B------:R-:W-:Y:S01]  /*8930*/  F2FP.SATFINITE.E5M2.F32.PACK_AB_MERGE_C R43, R44, R43, RZ ;  /* 0x0000002b2c2b723e */ /* 0x000fe200048060ff */
[C---:B------:R-:W-:Y:S01]  /*8940*/  FFMA R57, R81.reuse, R82, R57 ;  /* 0x0000005251397223 */ /* 0x040fe20000000039 */
[C---:B------:R-:W-:Y:S01]  /*8950*/  FFMA R58, R81.reuse, R83, R58 ;  /* 0x00000053513a7223 */ /* 0x040fe2000000003a */
[C---:B------:R-:W-:Y:S01]  /*8960*/  FFMA R59, R81.reuse, R84, R59 ;  /* 0x00000054513b7223 */ /* 0x040fe2000000003b */
[----:B------:R-:W-:Y:S01]  /*8970*/  F2FP.SATFINITE.E5M2.F32.PACK_AB_MERGE_C R33, R34, R33, R35 ;  /* 0x000000212221723e */ /* 0x000fe20004806023 */
[----:B------:R-:W-:Y:S01]  /*8980*/  FFMA R60, R81, R85, R60 ;  /* 0x00000055513c7223 */ /* 0x000fe2000000003c */
[----:B------:R-:W-:Y:S02]  /*8990*/  F2FP.SATFINITE.E5M2.F32.PACK_AB_MERGE_C R32, R30, R29, R32 ;  /* 0x0000001d1e20723e */ /* 0x000fe40004806020 */
        /* <DEDUP_REMOVED lines=11> */
[----:B------:R-:W-:Y:S03]  /*8a50*/  IADD3 R76, PT, PT, R76, 0x1, RZ ;  /* 0x000000014c4c7810 */ /* 0x000fe60007ffe0ff */
        /* <DEDUP_REMOVED lines=9> */
[----:B------:R-:W-:Y:S02]  /*8af0*/  UIADD3 UR8, UP0, UPT, UR52, 0x680, URZ ;  /* 0x0000068034087890 */ /* 0x000fe4000ff1e0ff */
[----:B------:R-:W-:Y:S02]  /*8b00*/  UIADD3 UR5, UPT, UPT, UR41, 0x40, URZ ;  /* 0x0000004029057890 */ /* 0x000fe4000fffe0ff */
[----:B------:R-:W-:Y:S02]  /*8b10*/  UIADD3 UR4, UPT, UPT, UR49, 0x6200, URZ ;  /* 0x0000620031047890 */ /* 0x000fe4000fffe0ff */
[----:B------:R-:W-:Y:S01]  /*8b20*/  UIADD3.X UR9, UPT, UPT, URZ, UR53, URZ, UP0, !UPT ;  /* 0x00000035ff097290 */ /* 0x000fe200087fe4ff */
[----:B------:R-:W-:Y:S01]  /*8b30*/  UMOV UR6, UR42 ;  /* 0x0000002a00067c82 */ /* 0x000fe20008000000 */
[----:B------:R-:W-:Y:S07]  /*8b40*/  UMOV UR7, UR36 ;  /* 0x0000002400077c82 */ /* 0x000fee0008000000 */
[----:B------:R2:W-:Y:S01]  /*8b50*/  UTMASTG.3D [UR4], [UR8] ;  /* 0x00000004080073b5 */ /* 0x0005e20008010000 */
[----:B------:R0:W-:Y:S01]  /*8b60*/  UTMACMDFLUSH ;  /* 0x00000000000079b7 */ /* 0x0001e20000000000 */
[----:B--2---:R-:W-:Y:S04]  /*8b70*/  DEPBAR.LE SB0, 0x1 ;  /* 0x000080400000791a */ /* 0x004fe80000000000 */
.L_x_126:
[----:B------:R-:W-:Y:S05]  /*8b80*/  BSYNC.RECONVERGENT B0 ;  /* 0x0000000000007941 */ /* 0x000fea0003800200 */
.L_x_125:
[----:B------:R-:W-:Y:S01]  /*8b90*/  BAR.SYNC.DEFER_BLOCKING 0x1, 0x80 ;  /* 0x0042000000007b1d */ /* 0x000fe20000010000 */
[----:B------:R-:W-:Y:S01]  /*8ba0*/  ISETP.NE.AND P2, PT, R194, RZ, PT ;  /* 0x000000ffc200720c */ /* 0x000fe20003f45270 */
[----:B------:R-:W-:Y:S01]  /*8bb0*/  IMAD.IADD R20, R75, 0x1, R147 ;  /* 0x000000014b147824 */ /* 0x000fe200078e0293 */
[----:B------:R-:W-:Y:S01]  /*8bc0*/  ISETP.NE.AND P0, PT, R196, 0x2, PT ;  /* 0x00000002c400780c */ /* 0x000fe20003f05270 */
[----:B------:R-:W-:Y:S01]  /*8bd0*/  IMAD.IADD R21, R77, 0x1, R170 ;  /* 0x000000014d157824 */ /* 0x000fe200078e02aa */
[----:B------:R-:W-:Y:S02]  /*8be0*/  ISETP.NE.AND P1, PT, R76, 0x4, PT ;  /* 0x000000044c00780c */ /* 0x000fe40003f25270 */
[----:B------:R-:W-:Y:S02]  /*8bf0*/  SEL R3, RZ, 0x1, P0 ;  /* 0x00000001ff037807 */ /* 0x000fe40000000000 */
[----:B------:R-:W-:Y:S02]  /*8c00*/  SEL R0, RZ, 0x1, P1 ;  /* 0x00000001ff007807 */ /* 0x000fe40000800000 */
[----:B------:R-:W-:Y:S02]  /*8c10*/  LOP3.LUT R182, R182, R3, RZ, 0x3c, !PT ;  /* 0x00000003b6b67212 */ /* 0x000fe400078e3cff */
[----:B------:R-:W-:Y:S02]  /*8c20*/  LOP3.LUT R183, R183, R0, RZ, 0x3c, !PT ;  /* 0x00000000b7b77212 */ /* 0x000fe400078e3cff */
[----:B------:R-:W-:Y:S02]  /*8c30*/  @P2 R2UR UR36, R179 ;  /* 0x00000000b32422ca */ /* 0x000fe400000e0000 */
[----:B------:R-:W-:Y:S02]  /*8c40*/  SEL R196, R196, RZ, P0 ;  /* 0x000000ffc4c47207 */ /* 0x000fe40000000000 */
[----:B------:R-:W-:Y:S01]  /*8c50*/  SEL R76, R76, RZ, P1 ;  /* 0x000000ff4c4c7207 */ /* 0x000fe20000800000 */
[----:B------:R-:W-:Y:S10]  /*8c60*/  @P2 BRA `(.L_x_127) ;  /* 0xffffffc400c02947 */ /* 0x000ff4000383ffff */
[----:B------:R-:W-:Y:S05]  /*8c70*/  EXIT ;  /* 0x000000000000794d */ /* 0x000fea0003800000 */
.L_x_24:
[----:B--2---:R2:W4:Y:S02]  /*8c80*/  SYNCS.PHASECHK.TRANS64.TRYWAIT P0, [R3+URZ+0x120], R2 ;  /* 0x00012002030075a7 */ /* 0x00452400080011ff */
[----:B----4-:R-:W-:Y:S05]  /*8c90*/  @!P0 NANOSLEEP.SYNCS 0x989680 ;  /* 0x009896800000895d */ /* 0x010fea0003900000 */
[----:B------:R-:W4:Y:S02]  /*8ca0*/  @!P0 SYNCS.PHASECHK.TRANS64 P0, [R3+URZ+0x120], R2 ;  /* 0x00012002030085a7 */ /* 0x000f2400080010ff */
[----:B----4-:R-:W-:Y:S05]  /*8cb0*/  @!P0 BRA `(.L_x_24) ;  /* 0xfffffffc00f08947 */ /* 0x010fea000383ffff */
[----:B------:R-:W-:Y:S05]  /*8cc0*/  BRA `(.L_x_128) ;  /* 0xffffff8800e07947 */ /* 0x000fea000383ffff */
.L_x_27:
[----:B-1----:R-:W-:-:S07]  /*8cd0*/  MOV R2, UR33 ;  /* 0x0000002100027c02 */ /* 0x002fce0008000f00 */
.L_x_129:
[----:B-1----:R1:W2:Y:S02]  /*8ce0*/  SYNCS.PHASECHK.TRANS64.TRYWAIT P0, [R2+URZ+0x40], R5 ;  /* 0x00004005020075a7 */ /* 0x0022a400080011ff */
[----:B--2---:R-:W-:Y:S05]  /*8cf0*/  @!P0 NANOSLEEP.SYNCS 0x989680 ;  /* 0x009896800000895d */ /* 0x004fea0003900000 */
[----:B------:R-:W2:Y:S02]  /*8d00*/  @!P0 SYNCS.PHASECHK.TRANS64 P0, [R2+URZ+0x40], R5 ;  /* 0x00004005020085a7 */ /* 0x000ea400080010ff */
[----:B--2---:R-:W-:Y:S05]  /*8d10*/  @!P0 BRA `(.L_x_129) ;  /* 0xfffffffc00f08947 */ /* 0x004fea000383ffff */
[----:B------:R-:W-:Y:S05]  /*8d20*/  BRA `(.L_x_26) ;  /* 0xffffff8c00487947 */ /* 0x000fea000383ffff */
.L_x_34:
[----:B-1----:R-:W-:-:S07]  /*8d30*/  MOV R2, UR17 ;  /* 0x0000001100027c02 */ /* 0x002fce0008000f00 */
.L_x_130:
[----:B-1----:R1:W2:Y:S02]  /*8d40*/  SYNCS.PHASECHK.TRANS64.TRYWAIT P0, [R2+URZ+0x40], R5 ;  /* 0x00004005020075a7 */ /* 0x0022a400080011ff */
[----:B--2---:R-:W-:Y:S05]  /*8d50*/  @!P0 NANOSLEEP.SYNCS 0x989680 ;  /* 0x009896800000895d */ /* 0x004fea0003900000 */
[----:B------:R-:W2:Y:S02]  /*8d60*/  @!P0 SYNCS.PHASECHK.TRANS64 P0, [R2+URZ+0x40], R5 ;  /* 0x00004005020085a7 */ /* 0x000ea400080010ff */
[----:B--2---:R-:W-:Y:S05]  /*8d70*/  @!P0 BRA `(.L_x_130) ;  /* 0xfffffffc00f08947 */ /* 0x004fea000383ffff */
[----:B------:R-:W-:Y:S05]  /*8d80*/  BRA `(.L_x_33) ;  /* 0xffffff9000047947 */ /* 0x000fea000383ffff */
.L_x_39:
[----:B-1----:R1:W2:Y:S02]  /*8d90*/  SYNCS.PHASECHK.TRANS64.TRYWAIT P0, [R2+URZ+0xb0], R3 ;  /* 0x0000b003020075a7 */ /* 0x0022a400080011ff */
[----:B--2---:R-:W-:Y:S05]  /*8da0*/  @!P0 NANOSLEEP.SYNCS 0x989680 ;  /* 0x009896800000895d */ /* 0x004fea0003900000 */
[----:B------:R-:W2:Y:S02]  /*8db0*/  @!P0 SYNCS.PHASECHK.TRANS64 P0, [R2+URZ+0xb0], R3 ;  /* 0x0000b003020085a7 */ /* 0x000ea400080010ff */
[----:B--2---:R-:W-:Y:S05]  /*8dc0*/  @!P0 BRA `(.L_x_39) ;  /* 0xfffffffc00f08947 */ /* 0x004fea000383ffff */
[----:B------:R-:W-:Y:S05]  /*8dd0*/  BRA `(.L_x_131) ;  /* 0xffffff9000a87947 */ /* 0x000fea000383ffff */
.L_x_43:
[----:B---3--:R-:W-:-:S07]  /*8de0*/  MOV R0, UR5 ;  /* 0x0000000500007c02 */ /* 0x008fce0008000f00 */
.L_x_132:
[----:B-1----:R1:W2:Y:S02]  /*8df0*/  SYNCS.PHASECHK.TRANS64.TRYWAIT P0, [R0+URZ], R3 ;  /* 0x00000003000075a7 */ /* 0x0022a400080011ff */
[----:B--2---:R-:W-:Y:S05]  /*8e00*/  @!P0 NANOSLEEP.SYNCS 0x989680 ;  /* 0x009896800000895d */ /* 0x004fea0003900000 */
[----:B------:R-:W2:Y:S02]  /*8e10*/  @!P0 SYNCS.PHASECHK.TRANS64 P0, [R0+URZ], R3 ;  /* 0x00000003000085a7 */ /* 0x000ea400080010ff */
[----:B--2---:R-:W-:Y:S05]  /*8e20*/  @!P0 BRA `(.L_x_132) ;  /* 0xfffffffc00f08947 */ /* 0x004fea000383ffff */
[----:B------:R-:W-:Y:S05]  /*8e30*/  BRA `(.L_x_133) ;  /* 0xffffff9800187947 */ /* 0x000fea000383ffff */
.L_x_44:
[----:B---3--:R-:W-:-:S07]  /*8e40*/  MOV R0, UR5 ;  /* 0x0000000500007c02 */ /* 0x008fce0008000f00 */
.L_x_134:
[----:B-1----:R1:W2:Y:S02]  /*8e50*/  SYNCS.PHASECHK.TRANS64.TRYWAIT P0, [R0+URZ], R3 ;  /* 0x00000003000075a7 */ /* 0x0022a400080011ff */
[----:B--2---:R-:W-:Y:S05]  /*8e60*/  @!P0 NANOSLEEP.SYNCS 0x989680 ;  /* 0x009896800000895d */ /* 0x004fea0003900000 */
[----:B------:R-:W2:Y:S02]  /*8e70*/  @!P0 SYNCS.PHASECHK.TRANS64 P0, [R0+URZ], R3 ;  /* 0x00000003000085a7 */ /* 0x000ea400080010ff */
[----:B--2---:R-:W-:Y:S05]  /*8e80*/  @!P0 BRA `(.L_x_134) ;  /* 0xfffffffc00f08947 */ /* 0x004fea000383ffff */
[----:B------:R-:W-:Y:S05]  /*8e90*/  BRA `(.L_x_135) ;  /* 0xffffff9800247947 */ /* 0x000fea000383ffff */
.L_x_45:
[----:B---3--:R-:W-:-:S07]  /*8ea0*/  MOV R0, UR5 ;  /* 0x0000000500007c02 */ /* 0x008fce0008000f00 */
.L_x_136:
[----:B-1----:R1:W2:Y:S02]  /*8eb0*/  SYNCS.PHASECHK.TRANS64.TRYWAIT P0, [R0+URZ], R3 ;  /* 0x00000003000075a7 */ /* 0x0022a400080011ff */
[----:B--2---:R-:W-:Y:S05]  /*8ec0*/  @!P0 NANOSLEEP.SYNCS 0x989680 ;  /* 0x009896800000895d */ /* 0x004fea0003900000 */
[----:B------:R-:W2:Y:S02]  /*8ed0*/  @!P0 SYNCS.PHASECHK.TRANS64 P0, [R0+URZ], R3 ;  /* 0x00000003000085a7 */ /* 0x000ea400080010ff */
[----:B--2---:R-:W-:Y:S05]  /*8ee0*/  @!P0 BRA `(.L_x_136) ;  /* 0xfffffffc00f08947 */ /* 0x004fea000383ffff */
[----:B------:R-:W-:Y:S05]  /*8ef0*/  BRA `(.L_x_137) ;  /* 0xffffff9800307947 */ /* 0x000fea000383ffff */
.L_x_46:
[----:B---3--:R-:W-:-:S07]  /*8f00*/  MOV R0, UR5 ;  /* 0x0000000500007c02 */ /* 0x008fce0008000f00 */
.L_x_138:
[----:B-1----:R1:W2:Y:S02]  /*8f10*/  SYNCS.PHASECHK.TRANS64.TRYWAIT P0, [R0+URZ], R3 ;  /* 0x00000003000075a7 */ /* 0x0022a400080011ff */
[----:B--2---:R-:W-:Y:S05]  /*8f20*/  @!P0 NANOSLEEP.SYNCS 0x989680 ;  /* 0x009896800000895d */ /* 0x004fea0003900000 */
[----:B------:R-:W2:Y:S02]  /*8f30*/  @!P0 SYNCS.PHASECHK.TRANS64 P0, [R0+URZ], R3 ;  /* 0x00000003000085a7 */ /* 0x000ea400080010ff */
[----:B--2---:R-:W-:Y:S05]  /*8f40*/  @!P0 BRA `(.L_x_138) ;  /* 0xfffffffc00f08947 */ /* 0x004fea000383ffff */
[----:B------:R-:W-:Y:S05]  /*8f50*/  BRA `(.L_x_139) ;  /* 0xffffff98003c7947 */ /* 0x000fea000383ffff */
.L_x_47:
[----:B---3--:R-:W-:-:S07]  /*8f60*/  MOV R0, UR5 ;  /* 0x0000000500007c02 */ /* 0x008fce0008000f00 */
.L_x_140:
[----:B-1----:R1:W2:Y:S02]  /*8f70*/  SYNCS.PHASECHK.TRANS64.TRYWAIT P0, [R0+URZ], R3 ;  /* 0x00000003000075a7 */ /* 0x0022a400080011ff */
[----:B--2---:R-:W-:Y:S05]  /*8f80*/  @!P0 NANOSLEEP.SYNCS 0x989680 ;  /* 0x009896800000895d */ /* 0x004fea0003900000 */
[----:B------:R-:W2:Y:S02]  /*8f90*/  @!P0 SYNCS.PHASECHK.TRANS64 P0, [R0+URZ], R3 ;  /* 0x00000003000085a7 */ /* 0x000ea400080010ff */
[----:B--2---:R-:W-:Y:S05]  /*8fa0*/  @!P0 BRA `(.L_x_140) ;  /* 0xfffffffc00f08947 */ /* 0x004fea000383ffff */
[----:B------:R-:W-:Y:S05]  /*8fb0*/  BRA `(.L_x_141) ;  /* 0xffffff9800487947 */ /* 0x000fea000383ffff */
.L_x_48:
[----:B---3--:R-:W-:-:S07]  /*8fc0*/  MOV R0, UR5 ;  /* 0x0000000500007c02 */ /* 0x008fce0008000f00 */
.L_x_142:
[----:B-1----:R1:W2:Y:S02]  /*8fd0*/  SYNCS.PHASECHK.TRANS64.TRYWAIT P0, [R0+URZ], R3 ;  /* 0x00000003000075a7 */ /* 0x0022a400080011ff */
[----:B--2---:R-:W-:Y:S05]  /*8fe0*/  @!P0 NANOSLEEP.SYNCS 0x989680 ;  /* 0x009896800000895d */ /* 0x004fea0003900000 */
[----:B------:R-:W2:Y:S02]  /*8ff0*/  @!P0 SYNCS.PHASECHK.TRANS64 P0, [R0+URZ], R3 ;  /* 0x00000003000085a7 */ /* 0x000ea400080010ff */
[----:B--2---:R-:W-:Y:S05]  /*9000*/  @!P0 BRA `(.L_x_142) ;  /* 0xfffffffc00f08947 */ /* 0x004fea000383ffff */
[----:B------:R-:W-:Y:S05]  /*9010*/  BRA `(.L_x_143) ;  /* 0xffffff9800547947 */ /* 0x000fea000383ffff */
.L_x_49:
[----:B---3--:R-:W-:-:S07]  /*9020*/  MOV R0, UR5 ;  /* 0x0000000500007c02 */ /* 0x008fce0008000f00 */
.L_x_144:
[----:B-1----:R1:W2:Y:S02]  /*9030*/  SYNCS.PHASECHK.TRANS64.TRYWAIT P0, [R0+URZ], R3 ;  /* 0x00000003000075a7 */ /* 0x0022a400080011ff */
[----:B--2---:R-:W-:Y:S05]  /*9040*/  @!P0 NANOSLEEP.SYNCS 0x989680 ;  /* 0x009896800000895d */ /* 0x004fea0003900000 */
[----:B------:R-:W2:Y:S02]  /*9050*/  @!P0 SYNCS.PHASECHK.TRANS64 P0, [R0+URZ], R3 ;  /* 0x00000003000085a7 */ /* 0x000ea400080010ff */
[----:B--2---:R-:W-:Y:S05]  /*9060*/  @!P0 BRA `(.L_x_144) ;  /* 0xfffffffc00f08947 */ /* 0x004fea000383ffff */
[----:B------:R-:W-:Y:S05]  /*9070*/  BRA `(.L_x_145) ;  /* 0xffffff9800607947 */ /* 0x000fea000383ffff */
.L_x_52:
[----:B-1----:R1:W2:Y:S02]  /*9080*/  SYNCS.PHASECHK.TRANS64.TRYWAIT P0, [R0+URZ+0x110], R5 ;  /* 0x00011005000075a7 */ /* 0x0022a400080011ff */
[----:B--2---:R-:W-:Y:S05]  /*9090*/  @!P0 NANOSLEEP.SYNCS 0x989680 ;  /* 0x009896800000895d */ /* 0x004fea0003900000 */
[----:B------:R-:W2:Y:S02]  /*90a0*/  @!P0 SYNCS.PHASECHK.TRANS64 P0, [R0+URZ+0x110], R5 ;  /* 0x00011005000085a7 */ /* 0x000ea400080010ff */
[----:B--2---:R-:W-:Y:S05]  /*90b0*/  @!P0 BRA `(.L_x_52) ;  /* 0xfffffffc00f08947 */ /* 0x004fea000383ffff */
[----:B------:R-:W-:Y:S05]  /*90c0*/  BRA `(.L_x_146) ;  /* 0xffffff9800c07947 */ /* 0x000fea000383ffff */
.L_x_53:
[----:B------:R-:W-:-:S07]  /*90d0*/  MOV R0, UR5 ;  /* 0x0000000500007c02 */ /* 0x000fce0008000f00 */
.L_x_147:
[----:B-1----:R1:W2:Y:S02]  /*90e0*/  SYNCS.PHASECHK.TRANS64.TRYWAIT P0, [R0+URZ+0xc0], R7 ;  /* 0x0000c007000075a7 */ /* 0x0022a400080011ff */
[----:B--2---:R-:W-:Y:S05]  /*90f0*/  @!P0 NANOSLEEP.SYNCS 0x989680 ;  /* 0x009896800000895d */ /* 0x004fea0003900000 */
[----:B------:R-:W2:Y:S02]  /*9100*/  @!P0 SYNCS.PHASECHK.TRANS64 P0, [R0+URZ+0xc0], R7 ;  /* 0x0000c007000085a7 */ /* 0x000ea400080010ff */
[----:B--2---:R-:W-:Y:S05]  /*9110*/  @!P0 BRA `(.L_x_147) ;  /* 0xfffffffc00f08947 */ /* 0x004fea000383ffff */
[----:B------:R-:W-:Y:S05]  /*9120*/  BRA `(.L_x_148) ;  /* 0xffffff9800d07947 */ /* 0x000fea000383ffff */
.L_x_54:
[----:B-1----:R1:W2:Y:S02]  /*9130*/  SYNCS.PHASECHK.TRANS64.TRYWAIT P1, [R0+URZ+0xb0], R5 ;  /* 0x0000b005000075a7 */ /* 0x0022a400080211ff */
[----:B--2---:R-:W-:Y:S05]  /*9140*/  @!P1 NANOSLEEP.SYNCS 0x989680 ;  /* 0x009896800000995d */ /* 0x004fea0003900000 */
[----:B------:R-:W2:Y:S02]  /*9150*/  @!P1 SYNCS.PHASECHK.TRANS64 P1, [R0+URZ+0xb0], R5 ;  /* 0x0000b005000095a7 */ /* 0x000ea400080210ff */
[----:B--2---:R-:W-:Y:S05]  /*9160*/  @!P1 BRA `(.L_x_54) ;  /* 0xfffffffc00f09947 */ /* 0x004fea000383ffff */
[----:B------:R-:W-:Y:S05]  /*9170*/  BRA `(.L_x_149) ;  /* 0xffffff9c00007947 */ /* 0x000fea000383ffff */
.L_x_57:
[----:B------:R-:W-:-:S07]  /*9180*/  MOV R0, UR5 ;  /* 0x0000000500007c02 */ /* 0x000fce0008000f00 */
.L_x_150:
[----:B-1----:R1:W2:Y:S02]  /*9190*/  SYNCS.PHASECHK.TRANS64.TRYWAIT P0, [R0+URZ+0xc0], R3 ;  /* 0x0000c003000075a7 */ /* 0x0022a400080011ff */
[----:B--2---:R-:W-:Y:S05]  /*91a0*/  @!P0 NANOSLEEP.SYNCS 0x989680 ;  /* 0x009896800000895d */ /* 0x004fea0003900000 */
[----:B------:R-:W2:Y:S02]  /*91b0*/  @!P0 SYNCS.PHASECHK.TRANS64 P0, [R0+URZ+0xc0], R3 ;  /* 0x0000c003000085a7 */ /* 0x000ea400080010ff */
[----:B--2---:R-:W-:Y:S05]  /*91c0*/  @!P0 BRA `(.L_x_150) ;  /* 0xfffffffc00f08947 */ /* 0x004fea000383ffff */
[----:B------:R-:W-:Y:S05]  /*91d0*/  BRA `(.L_x_56) ;  /* 0xffffff9c00547947 */ /* 0x000fea000383ffff */
.L_x_66:
[----:B-1----:R-:W-:-:S04]  /*91e0*/  MOV R4, UR6 ;  /* 0x0000000600047c02 */ /* 0x002fc80008000f00 */
[----:B------:R1:W2:Y:S03]  /*91f0*/  SYNCS.PHASECHK.TRANS64.TRYWAIT P0, [R4+URZ+0x8], R5 ;  /* 0x00000805040075a7 */ /* 0x0002a600080011ff */
[----:B--2---:R-:W-:Y:S05]  /*9200*/  @!P0 NANOSLEEP.SYNCS 0x989680 ;  /* 0x009896800000895d */ /* 0x004fea0003900000 */
[----:B------:R-:W2:Y:S02]  /*9210*/  @!P0 SYNCS.PHASECHK.TRANS64 P0, [R4+URZ+0x8], R5 ;  /* 0x00000805040085a7 */ /* 0x000ea400080010ff */
[----:B--2---:R-:W-:Y:S05]  /*9220*/  @!P0 BRA `(.L_x_66) ;  /* 0xfffffffc00ec8947 */ /* 0x004fea000383ffff */
[----:B------:R-:W-:Y:S05]  /*9230*/  BRA `(.L_x_65) ;  /* 0xffffffa000087947 */ /* 0x000fea000383ffff */
.L_x_68:
[----:B------:R-:W-:Y:S01]  /*9240*/  BSSY B0, `(.L_x_151) ;  /* 0x0000006000007945 */ /* 0x000fe20003800000 */
[----:B------:R-:W-:-:S07]  /*9250*/  MOV R15, 0xffffffff ;  /* 0xffffffff000f7802 */ /* 0x000fce0000000f00 */
[----:B-1---5:R-:W-:Y:S05]  /*9260*/  WARPSYNC.COLLECTIVE R15, `(.L_x_152) ;  /* 0x000000000f0c7348 */ /* 0x022fea0003c00000 */
[----:B------:R-:W-:Y:S02]  /*9270*/  ELECT P6, UR79, PT ;  /* 0x00000000004f782f */ /* 0x000fe400038c0000 */
[----:B------:R-:W-:Y:S01]  /*9280*/  MOV R14, UR79 ;  /* 0x0000004f000e7c02 */ /* 0x000fe20008000f00 */
[----:B-1---5:R-:W-:Y:S10]  /*9290*/  ENDCOLLECTIVE ;  /* 0x000000000000791b */ /* 0x022ff40003800000 */
.L_x_152:
[----:B------:R-:W-:Y:S05]  /*92a0*/  BSYNC B0 ;  /* 0x0000000000007941 */ /* 0x000fea0003800000 */
.L_x_151:
[----:B------:R-:W-:Y:S05]  /*92b0*/  BRA `(.L_x_153) ;  /* 0xffffffa000387947 */ /* 0x000fea000383ffff */
.L_x_70:
[----:B-1----:R-:W-:-:S04]  /*92c0*/  MOV R2, UR6 ;  /* 0x0000000600027c02 */ /* 0x002fc80008000f00 */
[----:B------:R1:W2:Y:S03]  /*92d0*/  SYNCS.PHASECHK.TRANS64.TRYWAIT P0, [R2+URZ+0x8], R3 ;  /* 0x00000803020075a7 */ /* 0x0002a600080011ff */
[----:B--2---:R-:W-:Y:S05]  /*92e0*/  @!P0 NANOSLEEP.SYNCS 0x989680 ;  /* 0x009896800000895d */ /* 0x004fea0003900000 */
[----:B------:R-:W2:Y:S02]  /*92f0*/  @!P0 SYNCS.PHASECHK.TRANS64 P0, [R2+URZ+0x8], R3 ;  /* 0x00000803020085a7 */ /* 0x000ea400080010ff */
[----:B--2---:R-:W-:Y:S05]  /*9300*/  @!P0 BRA `(.L_x_70) ;  /* 0xfffffffc00ec8947 */ /* 0x004fea000383ffff */
[----:B------:R-:W-:Y:S05]  /*9310*/  BRA `(.L_x_69) ;  /* 0xffffffa0003c7947 */ /* 0x000fea000383ffff */
.L_x_71:
[----:B-1----:R1:W2:Y:S02]  /*9320*/  SYNCS.PHASECHK.TRANS64.TRYWAIT P0, [R0+URZ+0xb0], R5 ;  /* 0x0000b005000075a7 */ /* 0x0022a400080011ff */
[----:B--2---:R-:W-:Y:S05]  /*9330*/  @!P0 NANOSLEEP.SYNCS 0x989680 ;  /* 0x009896800000895d */ /* 0x004fea0003900000 */
[----:B------:R-:W2:Y:S02]  /*9340*/  @!P0 SYNCS.PHASECHK.TRANS64 P0, [R0+URZ+0xb0], R5 ;  /* 0x0000b005000085a7 */ /* 0x000ea400080010ff */
[----:B--2---:R-:W-:Y:S05]  /*9350*/  @!P0 BRA `(.L_x_71) ;  /* 0xfffffffc00f08947 */ /* 0x004fea000383ffff */
[----:B------:R-:W-:Y:S05]  /*9360*/  BRA `(.L_x_154) ;  /* 0xffffffa400287947 */ /* 0x000fea000383ffff */
.L_x_73:
[----:B------:R-:W-:-:S07]  /*9370*/  MOV R0, UR9 ;  /* 0x0000000900007c02 */ /* 0x000fce0008000f00 */
.L_x_155:
[----:B-1----:R1:W2:Y:S02]  /*9380*/  SYNCS.PHASECHK.TRANS64.TRYWAIT P0, [R0+URZ+0xf0], R5 ;  /* 0x0000f005000075a7 */ /* 0x0022a400080011ff */
[----:B--2---:R-:W-:Y:S05]  /*9390*/  @!P0 NANOSLEEP.SYNCS 0x989680 ;  /* 0x009896800000895d */ /* 0x004fea0003900000 */
[----:B------:R-:W2:Y:S02]  /*93a0*/  @!P0 SYNCS.PHASECHK.TRANS64 P0, [R0+URZ+0xf0], R5 ;  /* 0x0000f005000085a7 */ /* 0x000ea400080010ff */
[----:B--2---:R-:W-:Y:S05]  /*93b0*/  @!P0 BRA `(.L_x_155) ;  /* 0xfffffffc00f08947 */ /* 0x004fea000383ffff */
[----:B------:R-:W-:Y:S05]  /*93c0*/  BRA `(.L_x_156) ;  /* 0xffffffa400747947 */ /* 0x000fea000383ffff */
.L_x_76:
[----:B------:R-:W-:Y:S07]  /*93d0*/  MOV R0, UR8 ;  /* 0x0000000800007c02 */ /* 0x000fee0008000f00 */
.L_x_157:
[----:B-1----:R1:W2:Y:S02]  /*93e0*/  SYNCS.PHASECHK.TRANS64.TRYWAIT P0, [R0+URZ], R5 ;  /* 0x00000005000075a7 */ /* 0x0022a400080011ff */
[----:B--2---:R-:W-:Y:S05]  /*93f0*/  @!P0 NANOSLEEP.SYNCS 0x989680 ;  /* 0x009896800000895d */ /* 0x004fea0003900000 */
[----:B------:R-:W2:Y:S02]  /*9400*/  @!P0 SYNCS.PHASECHK.TRANS64 P0, [R0+URZ], R5 ;  /* 0x00000005000085a7 */ /* 0x000ea400080010ff */
[----:B--2---:R-:W-:Y:S05]  /*9410*/  @!P0 BRA `(.L_x_157) ;  /* 0xfffffffc00f08947 */ /* 0x004fea000383ffff */
[----:B------:R-:W-:Y:S05]  /*9420*/  BRA `(.L_x_75) ;  /* 0xffffffa400887947 */ /* 0x000fea000383ffff */
.L_x_80:
[----:B-1----:R-:W-:-:S07]  /*9430*/  MOV R0, UR8 ;  /* 0x0000000800007c02 */ /* 0x002fce0008000f00 */
.L_x_158:
[----:B-1----:R1:W2:Y:S02]  /*9440*/  SYNCS.PHASECHK.TRANS64.TRYWAIT P0, [R0+URZ], R3 ;  /* 0x00000003000075a7 */ /* 0x0022a400080011ff */
[----:B--2---:R-:W-:Y:S05]  /*9450*/  @!P0 NANOSLEEP.SYNCS 0x989680 ;  /* 0x009896800000895d */ /* 0x004fea0003900000 */
[----:B------:R-:W2:Y:S02]  /*9460*/  @!P0 SYNCS.PHASECHK.TRANS64 P0, [R0+URZ], R3 ;  /* 0x00000003000085a7 */ /* 0x000ea400080010ff */
[----:B--2---:R-:W-:Y:S05]  /*9470*/  @!P0 BRA `(.L_x_158) ;  /* 0xfffffffc00f08947 */ /* 0x004fea000383ffff */
[----:B------:R-:W-:Y:S05]  /*9480*/  BRA `(.L_x_159) ;  /* 0xffffffa8007c7947 */ /* 0x000fea000383ffff */
.L_x_81:
[----:B------:R-:W-:-:S07]  /*9490*/  MOV R0, UR8 ;  /* 0x0000000800007c02 */ /* 0x000fce0008000f00 */
.L_x_160:
[----:B-1----:R1:W2:Y:S02]  /*94a0*/  SYNCS.PHASECHK.TRANS64.TRYWAIT P0, [R0+URZ], R3 ;  /* 0x00000003000075a7 */ /* 0x0022a400080011ff */
[----:B--2---:R-:W-:Y:S05]  /*94b0*/  @!P0 NANOSLEEP.SYNCS 0x989680 ;  /* 0x009896800000895d */ /* 0x004fea0003900000 */
[----:B------:R-:W2:Y:S02]  /*94c0*/  @!P0 SYNCS.PHASECHK.TRANS64 P0, [R0+URZ], R3 ;  /* 0x00000003000085a7 */ /* 0x000ea400080010ff */
[----:B--2---:R-:W-:Y:S05]  /*94d0*/  @!P0 BRA `(.L_x_160) ;  /* 0xfffffffc00f08947 */ /* 0x004fea000383ffff */
[----:B------:R-:W-:Y:S05]  /*94e0*/  BRA `(.L_x_161) ;  /* 0xffffffa800887947 */ /* 0x000fea000383ffff */
.L_x_82:
[----:B------:R-:W-:-:S07]  /*94f0*/  MOV R0, UR8 ;  /* 0x0000000800007c02 */ /* 0x000fce0008000f00 */
.L_x_162:
[----:B-1----:R1:W2:Y:S02]  /*9500*/  SYNCS.PHASECHK.TRANS64.TRYWAIT P0, [R0+URZ], R3 ;  /* 0x00000003000075a7 */ /* 0x0022a400080011ff */
[----:B--2---:R-:W-:Y:S05]  /*9510*/  @!P0 NANOSLEEP.SYNCS 0x989680 ;  /* 0x009896800000895d */ /* 0x004fea0003900000 */
[----:B------:R-:W2:Y:S02]  /*9520*/  @!P0 SYNCS.PHASECHK.TRANS64 P0, [R0+URZ], R3 ;  /* 0x00000003000085a7 */ /* 0x000ea400080010ff */
[----:B--2---:R-:W-:Y:S05]  /*9530*/  @!P0 BRA `(.L_x_162) ;  /* 0xfffffffc00f08947 */ /* 0x004fea000383ffff */
[----:B------:R-:W-:Y:S05]  /*9540*/  BRA `(.L_x_163) ;  /* 0xffffffa800947947 */ /* 0x000fea000383ffff */
.L_x_85:
[----:B------:R-:W-:-:S07]  /*9550*/  MOV R0, UR7 ;  /* 0x0000000700007c02 */ /* 0x000fce0008000f00 */
.L_x_164:
[----:B-1----:R1:W2:Y:S02]  /*9560*/  SYNCS.PHASECHK.TRANS64.TRYWAIT P1, [R0+URZ+0x130], R3 ;  /* 0x00013003000075a7 */ /* 0x0022a400080211ff */
[----:B--2---:R-:W-:Y:S05]  /*9570*/  @!P1 NANOSLEEP.SYNCS 0x989680 ;  /* 0x009896800000995d */ /* 0x004fea0003900000 */
[----:B------:R-:W2:Y:S02]  /*9580*/  @!P1 SYNCS.PHASECHK.TRANS64 P1, [R0+URZ+0x130], R3 ;  /* 0x00013003000095a7 */ /* 0x000ea400080210ff */
[----:B--2---:R-:W-:Y:S05]  /*9590*/  @!P1 BRA `(.L_x_164) ;  /* 0xfffffffc00f09947 */ /* 0x004fea000383ffff */
[----:B------:R-:W-:Y:S05]  /*95a0*/  BRA `(.L_x_165) ;  /* 0xffffffa800e07947 */ /* 0x000fea000383ffff */
.L_x_90:
[----:B--2---:R2:W4:Y:S02]  /*95b0*/  SYNCS.PHASECHK.TRANS64.TRYWAIT P0, [R0+URZ+0xb0], R3 ;  /* 0x0000b003000075a7 */ /* 0x00452400080011ff */
[----:B----4-:R-:W-:Y:S05]  /*95c0*/  @!P0 NANOSLEEP.SYNCS 0x989680 ;  /* 0x009896800000895d */ /* 0x010fea0003900000 */
[----:B------:R-:W4:Y:S02]  /*95d0*/  @!P0 SYNCS.PHASECHK.TRANS64 P0, [R0+URZ+0xb0], R3 ;  /* 0x0000b003000085a7 */ /* 0x000f2400080010ff */
[----:B----4-:R-:W-:Y:S05]  /*95e0*/  @!P0 BRA `(.L_x_90) ;  /* 0xfffffffc00f08947 */ /* 0x010fea000383ffff */
[----:B------:R-:W-:Y:S05]  /*95f0*/  BRA `(.L_x_166) ;  /* 0xffffffac00ec7947 */ /* 0x000fea000383ffff */
.L_x_93:
[----:B------:R-:W-:Y:S07]  /*9600*/  MOV R0, UR6 ;  /* 0x0000000600007c02 */ /* 0x000fee0008000f00 */
.L_x_167:
[----:B--2---:R2:W4:Y:S02]  /*9610*/  SYNCS.PHASECHK.TRANS64.TRYWAIT P0, [R0+URZ+0xa8], R3 ;  /* 0x0000a803000075a7 */ /* 0x00452400080011ff */
[----:B----4-:R-:W-:Y:S05]  /*9620*/  @!P0 NANOSLEEP.SYNCS 0x989680 ;  /* 0x009896800000895d */ /* 0x010fea0003900000 */
[----:B------:R-:W4:Y:S02]  /*9630*/  @!P0 SYNCS.PHASECHK.TRANS64 P0, [R0+URZ+0xa8], R3 ;  /* 0x0000a803000085a7 */ /* 0x000f2400080010ff */
[----:B----4-:R-:W-:Y:S05]  /*9640*/  @!P0 BRA `(.L_x_167) ;  /* 0xfffffffc00f08947 */ /* 0x010fea000383ffff */
[----:B------:R-:W-:Y:S05]  /*9650*/  BRA `(.L_x_92) ;  /* 0xffffffb000cc7947 */ /* 0x000fea000383ffff */
.L_x_96:
[----:B--2---:R-:W-:Y:S07]  /*9660*/  MOV R3, UR6 ;  /* 0x0000000600037c02 */ /* 0x004fee0008000f00 */
.L_x_168:
[----:B-1----:R1:W2:Y:S02]  /*9670*/  SYNCS.PHASECHK.TRANS64.TRYWAIT P0, [R3+URZ+0x90], R12 ;  /* 0x0000900c030075a7 */ /* 0x0022a400080011ff */
[----:B--2---:R-:W-:Y:S05]  /*9680*/  @!P0 NANOSLEEP.SYNCS 0x989680 ;  /* 0x009896800000895d */ /* 0x004fea0003900000 */
[----:B------:R-:W2:Y:S02]  /*9690*/  @!P0 SYNCS.PHASECHK.TRANS64 P0, [R3+URZ+0x90], R12 ;  /* 0x0000900c030085a7 */ /* 0x000ea400080010ff */
[----:B--2---:R-:W-:Y:S05]  /*96a0*/  @!P0 BRA `(.L_x_168) ;  /* 0xfffffffc00f08947 */ /* 0x004fea000383ffff */
[----:B------:R-:W-:Y:S05]  /*96b0*/  BRA `(.L_x_169) ;  /* 0xffffffb400447947 */ /* 0x000fea000383ffff */
.L_x_97:
[----:B------:R-:W-:Y:S07]  /*96c0*/  MOV R3, UR6 ;  /* 0x0000000600037c02 */ /* 0x000fee0008000f00 */
.L_x_170:
[----:B-1----:R1:W2:Y:S02]  /*96d0*/  SYNCS.PHASECHK.TRANS64.TRYWAIT P0, [R3+URZ+0x98], R12 ;  /* 0x0000980c030075a7 */ /* 0x0022a400080011ff */
[----:B--2---:R-:W-:Y:S05]  /*96e0*/  @!P0 NANOSLEEP.SYNCS 0x989680 ;  /* 0x009896800000895d */ /* 0x004fea0003900000 */
[----:B------:R-:W2:Y:S02]  /*96f0*/  @!P0 SYNCS.PHASECHK.TRANS64 P0, [R3+URZ+0x98], R12 ;  /* 0x0000980c030085a7 */ /* 0x000ea400080010ff */
[----:B--2---:R-:W-:Y:S05]  /*9700*/  @!P0 BRA `(.L_x_170) ;  /* 0xfffffffc00f08947 */ /* 0x004fea000383ffff */
[----:B------:R-:W-:Y:S05]  /*9710*/  BRA `(.L_x_171) ;  /* 0xffffffb400c47947 */ /* 0x000fea000383ffff */
.L_x_99:
[----:B------:R-:W-:-:S07]  /*9720*/  MOV R0, UR6 ;  /* 0x0000000600007c02 */ /* 0x000fce0008000f00 */
.L_x_172:
[----:B-1----:R1:W4:Y:S02]  /*9730*/  SYNCS.PHASECHK.TRANS64.TRYWAIT P0, [R0+URZ+0x90], R3 ;  /* 0x00009003000075a7 */ /* 0x00232400080011ff */
[----:B----4-:R-:W-:Y:S05]  /*9740*/  @!P0 NANOSLEEP.SYNCS 0x989680 ;  /* 0x009896800000895d */ /* 0x010fea0003900000 */
[----:B------:R-:W4:Y:S02]  /*9750*/  @!P0 SYNCS.PHASECHK.TRANS64 P0, [R0+URZ+0x90], R3 ;  /* 0x00009003000085a7 */ /* 0x000f2400080010ff */
[----:B----4-:R-:W-:Y:S05]  /*9760*/  @!P0 BRA `(.L_x_172) ;  /* 0xfffffffc00f08947 */ /* 0x010fea000383ffff */
[----:B------:R-:W-:Y:S05]  /*9770*/  BRA `(.L_x_173) ;  /* 0xffffffb800347947 */ /* 0x000fea000383ffff */
.L_x_101:
[----:B--2---:R2:W3:Y:S02]  /*9780*/  SYNCS.PHASECHK.TRANS64.TRYWAIT P0, [R0+URZ+0xb0], R3 ;  /* 0x0000b003000075a7 */ /* 0x0044e400080011ff */
[----:B---3--:R-:W-:Y:S05]  /*9790*/  @!P0 NANOSLEEP.SYNCS 0x989680 ;  /* 0x009896800000895d */ /* 0x008fea0003900000 */
[----:B------:R-:W3:Y:S02]  /*97a0*/  @!P0 SYNCS.PHASECHK.TRANS64 P0, [R0+URZ+0xb0], R3 ;  /* 0x0000b003000085a7 */ /* 0x000ee400080010ff */
[----:B---3--:R-:W-:Y:S05]  /*97b0*/  @!P0 BRA `(.L_x_101) ;  /* 0xfffffffc00f08947 */ /* 0x008fea000383ffff */
[----:B------:R-:W-:Y:S05]  /*97c0*/  BRA `(.L_x_174) ;  /* 0xffffffb800fc7947 */ /* 0x000fea000383ffff */
.L_x_112:
[----:B-1----:R1:W3:Y:S02]  /*97d0*/  SYNCS.PHASECHK.TRANS64.TRYWAIT P1, [R3+URZ+0x80], R0 ;  /* 0x00008000030075a7 */ /* 0x0022e400080211ff */
[----:B---3--:R-:W-:Y:S05]  /*97e0*/  @!P1 NANOSLEEP.SYNCS 0x989680 ;  /* 0x009896800000995d */ /* 0x008fea0003900000 */
[----:B------:R-:W3:Y:S02]  /*97f0*/  @!P1 SYNCS.PHASECHK.TRANS64 P1, [R3+URZ+0x80], R0 ;  /* 0x00008000030095a7 */ /* 0x000ee400080210ff */
[----:B---3--:R-:W-:Y:S05]  /*9800*/  @!P1 BRA `(.L_x_112) ;  /* 0xfffffffc00f09947 */ /* 0x008fea000383ffff */
[----:B------:R-:W-:Y:S05]  /*9810*/  BRA `(.L_x_111) ;  /* 0xffffffc800207947 */ /* 0x000fea000383ffff */
.L_x_114:
[----:B-1----:R1:W4:Y:S02]  /*9820*/  SYNCS.PHASECHK.TRANS64.TRYWAIT P0, [R195+URZ+0xd0], R2 ;  /* 0x0000d002c30075a7 */ /* 0x00232400080011ff */
[----:B----4-:R-:W-:Y:S05]  /*9830*/  @!P0 NANOSLEEP.SYNCS 0x989680 ;  /* 0x009896800000895d */ /* 0x010fea0003900000 */
[----:B------:R-:W4:Y:S02]  /*9840*/  @!P0 SYNCS.PHASECHK.TRANS64 P0, [R195+URZ+0xd0], R2 ;  /* 0x0000d002c30085a7 */ /* 0x000f2400080010ff */
[----:B----4-:R-:W-:Y:S05]  /*9850*/  @!P0 BRA `(.L_x_114) ;  /* 0xfffffffc00f08947 */ /* 0x010fea000383ffff */
[----:B------:R-:W-:Y:S05]  /*9860*/  BRA `(.L_x_113) ;  /* 0xffffffc8007c7947 */ /* 0x000fea000383ffff */
.L_x_123:
[----:B--2---:R2:W3:Y:S02]  /*9870*/  SYNCS.PHASECHK.TRANS64.TRYWAIT P0, [R216+URZ+0x80], R3 ;  /* 0x00008003d80075a7 */ /* 0x0044e400080011ff */
[----:B---3--:R-:W-:Y:S05]  /*9880*/  @!P0 NANOSLEEP.SYNCS 0x989680 ;  /* 0x009896800000895d */ /* 0x008fea0003900000 */
[----:B------:R-:W3:Y:S02]  /*9890*/  @!P0 SYNCS.PHASECHK.TRANS64 P0, [R216+URZ+0x80], R3 ;  /* 0x00008003d80085a7 */ /* 0x000ee400080010ff */
[----:B---3--:R-:W-:Y:S05]  /*98a0*/  @!P0 BRA `(.L_x_123) ;  /* 0xfffffffc00f08947 */ /* 0x008fea000383ffff */
[----:B------:R-:W-:Y:S05]  /*98b0*/  BRA `(.L_x_122) ;  /* 0xffffffdc00887947 */ /* 0x000fea000383ffff */
        .weak           $__internal_0_$__cuda_sm10x_tcgen05_guardrail_trap_col_being_dealloced_not_returned_by_alloc
        .type           $__internal_0_$__cuda_sm10x_tcgen05_guardrail_trap_col_being_dealloced_not_returned_by_alloc,@function
        .size           $__internal_0_$__cuda_sm10x_tcgen05_guardrail_trap_col_being_dealloced_not_returned_by_alloc,($__internal_1_$__cuda_sm10x_tcgen05_guardrail_trap_phase_invalid_during_alloc - $__internal_0_$__cuda_sm10x_tcgen05_guardrail_trap_col_being_dealloced_not_returned_by_alloc)
$__internal_0_$__cuda_sm10x_tcgen05_guardrail_trap_col_being_dealloced_not_returned_by_alloc:
[----:B------:R-:W-:Y:S05]  /*98c0*/  BPT.TRAP 0x1 ;  /* 0x000000040000795c */ /* 0x000fea0000300000 */
[----:B------:R-:W-:-:S04]  /*98d0*/  HFMA2 R3, -RZ, RZ, 0, 0 ;  /* 0x00000000ff037431 */ /* 0x000fc800000001ff */
[----:B------:R-:W-:Y:S05]  /*98e0*/  RET.REL.NODEC R2 `(_ZN7cutlass13device_kernelINS_4gemm6kernel13GemmUniversalIN4cute5tupleIJiiiiEEENS1_10collective13CollectiveMmaINS1_35MainloopSm100TmaUmmaWarpSpecializedILi8ELi2ELi4ENS5_IJNS4_1CILi2EEENSA_ILi1EEESC_EEEEENS5_IJNSA_ILi256EEENSA_ILi128EEESG_EEENS_12float_e5m2_tENS5_IJlSC_lEEESI_SJ_NS4_8TiledMMAINS4_8MMA_AtomIJNS4_10MMA_TraitsINS4_25SM100_MMA_F8F6F4_2x1SM_SSEJSI_SI_fSF_SG_NS4_17integral_constantINS4_4UMMA5MajorELSQ_0EEESR_NSO_INSP_7ScaleInELSS_0EEEST_EEEEEENS4_6LayoutINS5_IJSC_SC_SC_EEENS5_IJNSA_ILi0EEESY_SY_EEEEENS5_IJNS4_10UnderscoreES11_S11_EEEEENS4_18SM100_TMA_2SM_LOADENS4_14ComposedLayoutINS4_7SwizzleILi3ELi4ELi3EEENS4_18smem_ptr_flag_bitsILi8EEENSW_INS5_IJNSA_ILi8EEESG_EEENS5_IJSG_SC_EEEEEEEvNS4_8identityES14_S1E_vS1F_EENS_8epilogue10collective18CollectiveEpilogueINS1H_23Sm100TmaWarpSpecializedILi2ELi2ELi64ELb0ELb0EEEJNS5_IJSG_SG_SG_EEENS5_IJNSW_ISG_SC_EENSW_INSA_ILi64EEESC_EEEEESI_SJ_SI_SJ_NS1H_6fusion15FusionCallbacksIS1L_NS1R_17LinearCombinationISI_fSI_fLNS_15FloatRoundStyleE2EEES1M_S1Q_JEEENS4_5SM1004TMEM4LOAD26SM100_TMEM_LOAD_32dp32b64xENS4_13SM90_TMA_LOADENS15_INS16_ILi2ELi4ELi3EEES19_NSW_INS5_IJS1A_S1O_EEENS5_IJS1O_SC_EEEEEEENS4_39AutoVectorizingCopyWithAssumedAlignmentILi128EEENS4_14SM90_TMA_STOREES26_S28_S28_EEEvvEEEEvNT_6ParamsE) ;  /* 0xffffff6402c47950 */ /* 0x000fea0003c3ffff */
        .weak           $__internal_1_$__cuda_sm10x_tcgen05_guardrail_trap_phase_invalid_during_alloc
        .type           $__internal_1_$__cuda_sm10x_tcgen05_guardrail_trap_phase_invalid_during_alloc,@function
        .size           $__internal_1_$__cuda_sm10x_tcgen05_guardrail_trap_phase_invalid_during_alloc,($__internal_2_$__cuda_sm10x_tcgen05_guardrail_trap_unallocated_columns_being_dealloced - $__internal_1_$__cuda_sm10x_tcgen05_guardrail_trap_phase_invalid_during_alloc)
$__internal_1_$__cuda_sm10x_tcgen05_guardrail_trap_phase_invalid_during_alloc:
[----:B------:R-:W-:Y:S05]  /*98f0*/  BPT.TRAP 0x1 ;  /* 0x000000040000795c */ /* 0x000fea0000300000 */
[----:B------:R-:W-:-:S04]  /*9900*/  MOV R3, 0x0 ;  /* 0x0000000000037802 */ /* 0x000fc80000000f00 */
[----:B------:R-:W-:Y:S05]  /*9910*/  RET.REL.NODEC R2 `(_ZN7cutlass13device_kernelINS_4gemm6kernel13GemmUniversalIN4cute5tupleIJiiiiEEENS1_10collective13CollectiveMmaINS1_35MainloopSm100TmaUmmaWarpSpecializedILi8ELi2ELi4ENS5_IJNS4_1CILi2EEENSA_ILi1EEESC_EEEEENS5_IJNSA_ILi256EEENSA_ILi128EEESG_EEENS_12float_e5m2_tENS5_IJlSC_lEEESI_SJ_NS4_8TiledMMAINS4_8MMA_AtomIJNS4_10MMA_TraitsINS4_25SM100_MMA_F8F6F4_2x1SM_SSEJSI_SI_fSF_SG_NS4_17integral_constantINS4_4UMMA5MajorELSQ_0EEESR_NSO_INSP_7ScaleInELSS_0EEEST_EEEEEENS4_6LayoutINS5_IJSC_SC_SC_EEENS5_IJNSA_ILi0EEESY_SY_EEEEENS5_IJNS4_10UnderscoreES11_S11_EEEEENS4_18SM100_TMA_2SM_LOADENS4_14ComposedLayoutINS4_7SwizzleILi3ELi4ELi3EEENS4_18smem_ptr_flag_bitsILi8EEENSW_INS5_IJNSA_ILi8EEESG_EEENS5_IJSG_SC_EEEEEEEvNS4_8identityES14_S1E_vS1F_EENS_8epilogue10collective18CollectiveEpilogueINS1H_23Sm100TmaWarpSpecializedILi2ELi2ELi64ELb0ELb0EEEJNS5_IJSG_SG_SG_EEENS5_IJNSW_ISG_SC_EENSW_INSA_ILi64EEESC_EEEEESI_SJ_SI_SJ_NS1H_6fusion15FusionCallbacksIS1L_NS1R_17LinearCombinationISI_fSI_fLNS_15FloatRoundStyleE2EEES1M_S1Q_JEEENS4_5SM1004TMEM4LOAD26SM100_TMEM_LOAD_32dp32b64xENS4_13SM90_TMA_LOADENS15_INS16_ILi2ELi4ELi3EEES19_NSW_INS5_IJS1A_S1O_EEENS5_IJS1O_SC_EEEEEEENS4_39AutoVectorizingCopyWithAssumedAlignmentILi128EEENS4_14SM90_TMA_STOREES26_S28_S28_EEEvvEEEEvNT_6ParamsE) ;  /* 0xffffff6402b87950 */ /* 0x000fea0003c3ffff */
        .weak           $__internal_2_$__cuda_sm10x_tcgen05_guardrail_trap_unallocated_columns_being_dealloced
        .type           $__internal_2_$__cuda_sm10x_tcgen05_guardrail_trap_unallocated_columns_being_dealloced,@function
        .size           $__internal_2_$__cuda_sm10x_tcgen05_guardrail_trap_unallocated_columns_being_dealloced,(.L_x_176 - $__internal_2_$__cuda_sm10x_tcgen05_guardrail_trap_unallocated_columns_being_dealloced)
$__internal_2_$__cuda_sm10x_tcgen05_guardrail_trap_unallocated_columns_being_dealloced:
[----:B------:R-:W-:Y:S05]  /*9920*/  BPT.TRAP 0x1 ;  /* 0x000000040000795c */ /* 0x000fea0000300000 */
[----:B------:R-:W-:-:S04]  /*9930*/  HFMA2 R3, -RZ, RZ, 0, 0 ;  /* 0x00000000ff037431 */ /* 0x000fc800000001ff */
[----:B------:R-:W-:Y:S05]  /*9940*/  RET.REL.NODEC R2 `(_ZN7cutlass13device_kernelINS_4gemm6kernel13GemmUniversalIN4cute5tupleIJiiiiEEENS1_10collective13CollectiveMmaINS1_35MainloopSm100TmaUmmaWarpSpecializedILi8ELi2ELi4ENS5_IJNS4_1CILi2EEENSA_ILi1EEESC_EEEEENS5_IJNSA_ILi256EEENSA_ILi128EEESG_EEENS_12float_e5m2_tENS5_IJlSC_lEEESI_SJ_NS4_8TiledMMAINS4_8MMA_AtomIJNS4_10MMA_TraitsINS4_25SM100_MMA_F8F6F4_2x1SM_SSEJSI_SI_fSF_SG_NS4_17integral_constantINS4_4UMMA5MajorELSQ_0EEESR_NSO_INSP_7ScaleInELSS_0EEEST_EEEEEENS4_6LayoutINS5_IJSC_SC_SC_EEENS5_IJNSA_ILi0EEESY_SY_EEEEENS5_IJNS4_10UnderscoreES11_S11_EEEEENS4_18SM100_TMA_2SM_LOADENS4_14ComposedLayoutINS4_7SwizzleILi3ELi4ELi3EEENS4_18smem_ptr_flag_bitsILi8EEENSW_INS5_IJNSA_ILi8EEESG_EEENS5_IJSG_SC_EEEEEEEvNS4_8identityES14_S1E_vS1F_EENS_8epilogue10collective18CollectiveEpilogueINS1H_23Sm100TmaWarpSpecializedILi2ELi2ELi64ELb0ELb0EEEJNS5_IJSG_SG_SG_EEENS5_IJNSW_ISG_SC_EENSW_INSA_ILi64EEESC_EEEEESI_SJ_SI_SJ_NS1H_6fusion15FusionCallbacksIS1L_NS1R_17LinearCombinationISI_fSI_fLNS_15FloatRoundStyleE2EEES1M_S1Q_JEEENS4_5SM1004TMEM4LOAD26SM100_TMEM_LOAD_32dp32b64xENS4_13SM90_TMA_LOADENS15_INS16_ILi2ELi4ELi3EEES19_NSW_INS5_IJS1A_S1O_EEENS5_IJS1O_SC_EEEEEEENS4_39AutoVectorizingCopyWithAssumedAlignmentILi128EEENS4_14SM90_TMA_STOREES26_S28_S28_EEEvvEEEEvNT_6ParamsE) ;  /* 0xffffff6402ac7950 */ /* 0x000fea0003c3ffff */
.L_x_175:
[----:B------:R-:W-:-:S00]  /*9950*/  BRA `(.L_x_175) ;  /* 0xfffffffc00fc7947 */ /* 0x000fc0000383ffff */
[----:B------:R-:W-:-:S00]  /*9960*/  NOP ;  /* 0x0000000000007918 */ /* 0x000fc00000000000 */
        /* <DEDUP_REMOVED lines=9> */
.L_x_176:


//--------------------- .nv.global.init           --------------------------
	.section	.nv.global.init,"aw",@progbits
.nv.global.init:
	.type		$str$27,@object
	.size		$str$27,($str$28 - $str$27)
$str$27:
        /*0000*/ 	.byte	0x28, 0x61, 0x64, 0x64, 0x72, 0x65, 0x73, 0x73, 0x20, 0x26, 0x20, 0x6d, 0x61, 0x73, 0x6b, 0x29
        /*0010*/ 	.byte	0x20, 0x3d, 0x3d, 0x20, 0x30, 0x00
	.type		$str$28,@object
	.size		$str$28,($str$26 - $str$28)
$str$28:
        /*0016*/ 	.byte	0x2f, 0x74, 0x6d, 0x70, 0x2f, 0x63, 0x75, 0x74, 0x6c, 0x61, 0x73, 0x73, 0x5f, 0x73, 0x77, 0x65
        /*0026*/ 	.byte	0x65, 0x70, 0x5f, 0x73, 0x72, 0x63, 0x2f, 0x69, 0x6e, 0x63, 0x6c, 0x75, 0x64, 0x65, 0x2f, 0x63
        /*0036*/ 	.byte	0x75, 0x74, 0x65, 0x2f, 0x70, 0x6f, 0x69, 0x6e, 0x74, 0x65, 0x72, 0x5f, 0x66, 0x6c, 0x61, 0x67
        /*0046*/ 	.byte	0x67, 0x65, 0x64, 0x2e, 0x68, 0x70, 0x70, 0x00
	.type		$str$26,@object
	.size		$str$26,($str$25 - $str$26)
$str$26:
        /*004e*/ 	.byte	0x2f, 0x74, 0x6d, 0x70, 0x2f, 0x63, 0x75, 0x74, 0x6c, 0x61, 0x73, 0x73, 0x5f, 0x73, 0x77, 0x65
        /*005e*/ 	.byte	0x65, 0x70, 0x5f, 0x73, 0x72, 0x63, 0x2f, 0x69, 0x6e, 0x63, 0x6c, 0x75, 0x64, 0x65, 0x2f, 0x63
        /*006e*/ 	.byte	0x75, 0x74, 0x65, 0x2f, 0x61, 0x74, 0x6f, 0x6d, 0x2f, 0x63, 0x6f, 0x70, 0x79, 0x5f, 0x74, 0x72
        /*007e*/ 	.byte	0x61, 0x69, 0x74, 0x73, 0x5f, 0x73, 0x6d, 0x31, 0x30, 0x30, 0x2e, 0x68, 0x70, 0x70, 0x00
	.type		$str$25,@object
	.size		$str$25,(__unnamed_1 - $str$25)
$str$25:
        /*008d*/ 	.byte	0x28, 0x28, 0x75, 0x69, 0x6e, 0x74, 0x33, 0x32, 0x5f, 0x74, 0x28, 0x74, 0x68, 0x72, 0x65, 0x61
        /*009d*/ 	.byte	0x64, 0x49, 0x64, 0x78, 0x2e, 0x78, 0x29, 0x20, 0x2f, 0x20, 0x33, 0x32, 0x29, 0x20, 0x25, 0x20
        /*00ad*/ 	.byte	0x34, 0x29, 0x20, 0x3d, 0x3d, 0x20, 0x28, 0x28, 0x28, 0x74, 0x6d, 0x65, 0x6d, 0x5f, 0x61, 0x64
        /*00bd*/ 	.byte	0x64, 0x72, 0x20, 0x3e, 0x3e, 0x20, 0x31, 0x36, 0x29, 0x20, 0x2f, 0x20, 0x33, 0x32, 0x29, 0x20
        /*00cd*/ 	.byte	0x25, 0x20, 0x34, 0x29, 0x00
	.type		__unnamed_1,@object
	.size		__unnamed_1,(__unnamed_2 - __unnamed_1)
__unnamed_1:
        /*00d2*/ 	.byte	0x61, 0x75, 0x74, 0x6f, 0x20, 0x63, 0x75, 0x74, 0x65, 0x3a, 0x3a, 0x61, 0x73, 0x5f, 0x70, 0x6f
        /* <DEDUP_REMOVED lines=24> */
        /*0262*/ 	.byte	0x43, 0x3c, 0x38, 0x31, 0x39, 0x32, 0x3e, 0x3e, 0x3e, 0x3e, 0x5d, 0x00
	.type		__unnamed_2,@object
	.size		__unnamed_2,(.L_2 - __unnamed_2)
__unnamed_2:
        /* <DEDUP_REMOVED lines=42> */
        /*050e*/ 	.byte	0x3e, 0x3e, 0x3e, 0x3e, 0x5d, 0x00
.L_2:


//--------------------- .nv.shared._ZN7cutlass13device_kernelINS_4gemm6kernel13GemmUniversalIN4cute5tupleIJiiiiEEENS1_10collective13CollectiveMmaINS1_35MainloopSm100TmaUmmaWarpSpecializedILi8ELi2ELi4ENS5_IJNS4_1CILi2EEENSA_ILi1EEESC_EEEEENS5_IJNSA_ILi256EEENSA_ILi128EEESG_EEENS_12float_e5m2_tENS5_IJlSC_lEEESI_SJ_NS4_8TiledMMAINS4_8MMA_AtomIJNS4_10MMA_TraitsINS4_25SM100_MMA_F8F6F4_2x1SM_SSEJSI_SI_fSF_SG_NS4_17integral_constantINS4_4UMMA5MajorELSQ_0EEESR_NSO_INSP_7ScaleInELSS_0EEEST_EEEEEENS4_6LayoutINS5_IJSC_SC_SC_EEENS5_IJNSA_ILi0EEESY_SY_EEEEENS5_IJNS4_10UnderscoreES11_S11_EEEEENS4_18SM100_TMA_2SM_LOADENS4_14ComposedLayoutINS4_7SwizzleILi3ELi4ELi3EEENS4_18smem_ptr_flag_bitsILi8EEENSW_INS5_IJNSA_ILi8EEESG_EEENS5_IJSG_SC_EEEEEEEvNS4_8identityES14_S1E_vS1F_EENS_8epilogue10collective18CollectiveEpilogueINS1H_23Sm100TmaWarpSpecializedILi2ELi2ELi64ELb0ELb0EEEJNS5_IJSG_SG_SG_EEENS5_IJNSW_ISG_SC_EENSW_INSA_ILi64EEESC_EEEEESI_SJ_SI_SJ_NS1H_6fusion15FusionCallbacksIS1L_NS1R_17LinearCombinationISI_fSI_fLNS_15FloatRoundStyleE2EEES1M_S1Q_JEEENS4_5SM1004TMEM4LOAD26SM100_TMEM_LOAD_32dp32b64xENS4_13SM90_TMA_LOADENS15_INS16_ILi2ELi4ELi3EEES19_NSW_INS5_IJS1A_S1O_EEENS5_IJS1O_SC_EEEEEEENS4_39AutoVectorizingCopyWithAssumedAlignmentILi128EEENS4_14SM90_TMA_STOREES26_S28_S28_EEEvvEEEEvNT_6ParamsE --------------------------
	.section	.nv.shared._ZN7cutlass13device_kernelINS_4gemm6kernel13GemmUniversalIN4cute5tupleIJiiiiEEENS1_10collective13CollectiveMmaINS1_35MainloopSm100TmaUmmaWarpSpecializedILi8ELi2ELi4ENS5_IJNS4_1CILi2EEENSA_ILi1EEESC_EEEEENS5_IJNSA_ILi256EEENSA_ILi128EEESG_EEENS_12float_e5m2_tENS5_IJlSC_lEEESI_SJ_NS4_8TiledMMAINS4_8MMA_AtomIJNS4_10MMA_TraitsINS4_25SM100_MMA_F8F6F4_2x1SM_SSEJSI_SI_fSF_SG_NS4_17integral_constantINS4_4UMMA5MajorELSQ_0EEESR_NSO_INSP_7ScaleInELSS_0EEEST_EEEEEENS4_6LayoutINS5_IJSC_SC_SC_EEENS5_IJNSA_ILi0EEESY_SY_EEEEENS5_IJNS4_10UnderscoreES11_S11_EEEEENS4_18SM100_TMA_2SM_LOADENS4_14ComposedLayoutINS4_7SwizzleILi3ELi4ELi3EEENS4_18smem_ptr_flag_bitsILi8EEENSW_INS5_IJNSA_ILi8EEESG_EEENS5_IJSG_SC_EEEEEEEvNS4_8identityES14_S1E_vS1F_EENS_8epilogue10collective18CollectiveEpilogueINS1H_23Sm100TmaWarpSpecializedILi2ELi2ELi64ELb0ELb0EEEJNS5_IJSG_SG_SG_EEENS5_IJNSW_ISG_SC_EENSW_INSA_ILi64EEESC_EEEEESI_SJ_SI_SJ_NS1H_6fusion15FusionCallbacksIS1L_NS1R_17LinearCombinationISI_fSI_fLNS_15FloatRoundStyleE2EEES1M_S1Q_JEEENS4_5SM1004TMEM4LOAD26SM100_TMEM_LOAD_32dp32b64xENS4_13SM90_TMA_LOADENS15_INS16_ILi2ELi4ELi3EEES19_NSW_INS5_IJS1A_S1O_EEENS5_IJS1O_SC_EEEEEEENS4_39AutoVectorizingCopyWithAssumedAlignmentILi128EEENS4_14SM90_TMA_STOREES26_S28_S28_EEEvvEEEEvNT_6ParamsE,"aw",@nobits
	.sectionflags	@""
	.align	16
	.zero		1024


//--------------------- .nv.shared.reserved.0     --------------------------
	.section	.nv.shared.reserved.0,"aw",@nobits
	.weak		__nv_reservedSMEM_offset_0_alias
	.size		__nv_reservedSMEM_offset_0_alias, 0, 64
	.other		__nv_reservedSMEM_offset_0_alias,@"STO_CUDA_RESERVED_SHARED STV_DEFAULT"
__nv_reservedSMEM_offset_0_alias:
	.zero		0
.nv.shared.reserved.0:
	.zero		64
	.weak		__nv_reservedSMEM_tcgen05_partition
	.type		__nv_reservedSMEM_tcgen05_partition,@object
	.size		__nv_reservedSMEM_tcgen05_partition,(.L_0 - __nv_reservedSMEM_tcgen05_partition)
__nv_reservedSMEM_tcgen05_partition:
	.zero		32
.L_0:


//--------------------- .nv.global                --------------------------
	.section	.nv.global,"aw",@nobits
.nv.global:
	.type		_ZN40_INTERNAL_e4d3a5ab_4_k_cu_f7bbda4c_334214cute1_E,@object
	.size		_ZN40_INTERNAL_e4d3a5ab_4_k_cu_f7bbda4c_334214cute1_E,(_ZN40_INTERNAL_e4d3a5ab_4_k_cu_f7bbda4c_334214cuda3std3__45__cpo6cbeginE - _ZN40_INTERNAL_e4d3a5ab_4_k_cu_f7bbda4c_334214cute1_E)
_ZN40_INTERNAL_e4d3a5ab_4_k_cu_f7bbda4c_334214cute1_E:
	.zero		1
	.type		_ZN40_INTERNAL_e4d3a5ab_4_k_cu_f7bbda4c_334214cuda3std3__45__cpo6cbeginE,@object
	.size		_ZN40_INTERNAL_e4d3a5ab_4_k_cu_f7bbda4c_334214cuda3std3__45__cpo6cbeginE,(_ZN40_INTERNAL_e4d3a5ab_4_k_cu_f7bbda4c_334214cuda3std3__48in_placeE - _ZN40_INTERNAL_e4d3a5ab_4_k_cu_f7bbda4c_334214cuda3std3__45__cpo6cbeginE)
_ZN40_INTERNAL_e4d3a5ab_4_k_cu_f7bbda4c_334214cuda3std3__45__cpo6cbeginE:
	.zero		1
	.type		_ZN40_INTERNAL_e4d3a5ab_4_k_cu_f7bbda4c_334214cuda3std3__48in_placeE,@object
	.size		_ZN40_INTERNAL_e4d3a5ab_4_k_cu_f7bbda4c_334214cuda3std3__48in_placeE,(_ZN40_INTERNAL_e4d3a5ab_4_k_cu_f7bbda4c_334214cuda3std6ranges3__45__cpo9iter_moveE - _ZN40_INTERNAL_e4d3a5ab_4_k_cu_f7bbda4c_334214cuda3std3__48in_placeE)
_ZN40_INTERNAL_e4d3a5ab_4_k_cu_f7bbda4c_334214cuda3std3__48in_placeE:
	.zero		1
	.type		_ZN40_INTERNAL_e4d3a5ab_4_k_cu_f7bbda4c_334214cuda3std6ranges3__45__cpo9iter_moveE,@object
	.size		_ZN40_INTERNAL_e4d3a5ab_4_k_cu_f7bbda4c_334214cuda3std6ranges3__45__cpo9iter_moveE,(_ZN40_INTERNAL_e4d3a5ab_4_k_cu_f7bbda4c_334214cuda3std3__45__cpo5beginE - _ZN40_INTERNAL_e4d3a5ab_4_k_cu_f7bbda4c_334214cuda3std6ranges3__45__cpo9iter_moveE)
_ZN40_INTERNAL_e4d3a5ab_4_k_cu_f7bbda4c_334214cuda3std6ranges3__45__cpo9iter_moveE:
	.zero		1
	.type		_ZN40_INTERNAL_e4d3a5ab_4_k_cu_f7bbda4c_334214cuda3std3__45__cpo5beginE,@object
	.size		_ZN40_INTERNAL_e4d3a5ab_4_k_cu_f7bbda4c_334214cuda3std3__45__cpo5beginE,(_ZN40_INTERNAL_e4d3a5ab_4_k_cu_f7bbda4c_334214cuda3std3__442_GLOBAL__N__e4d3a5ab_4_k_cu_f7bbda4c_334216ignoreE - _ZN40_INTERNAL_e4d3a5ab_4_k_cu_f7bbda4c_334214cuda3std3__45__cpo5beginE)
_ZN40_INTERNAL_e4d3a5ab_4_k_cu_f7bbda4c_334214cuda3std3__45__cpo5beginE:
	.zero		1
	.type		_ZN40_INTERNAL_e4d3a5ab_4_k_cu_f7bbda4c_334214cuda3std3__442_GLOBAL__N__e4d3a5ab_4_k_cu_f7bbda4c_334216ignoreE,@object
	.size		_ZN40_INTERNAL_e4d3a5ab_4_k_cu_f7bbda4c_334214cuda3std3__442_GLOBAL__N__e4d3a5ab_4_k_cu_f7bbda4c_334216ignoreE,(_ZN40_INTERNAL_e4d3a5ab_4_k_cu_f7bbda4c_334214cute7productE - _ZN40_INTERNAL_e4d3a5ab_4_k_cu_f7bbda4c_334214cuda3std3__442_GLOBAL__N__e4d3a5ab_4_k_cu_f7bbda4c_334216ignoreE)
_ZN40_INTERNAL_e4d3a5ab_4_k_cu_f7bbda4c_334214cuda3std3__442_GLOBAL__N__e4d3a5ab_4_k_cu_f7bbda4c_334216ignoreE:
	.zero		1
	.type		_ZN40_INTERNAL_e4d3a5ab_4_k_cu_f7bbda4c_334214cute7productE,@object
	.size		_ZN40_INTERNAL_e4d3a5ab_4_k_cu_f7bbda4c_334214cute7productE,(_ZN40_INTERNAL_e4d3a5ab_4_k_cu_f7bbda4c_334214cuda3std3__45__cpo3endE - _ZN40_INTERNAL_e4d3a5ab_4_k_cu_f7bbda4c_334214cute7productE)
_ZN40_INTERNAL_e4d3a5ab_4_k_cu_f7bbda4c_334214cute7productE:
	.zero		1
	.type		_ZN40_INTERNAL_e4d3a5ab_4_k_cu_f7bbda4c_334214cuda3std3__45__cpo3endE,@object
	.size		_ZN40_INTERNAL_e4d3a5ab_4_k_cu_f7bbda4c_334214cuda3std3__45__cpo3endE,(_ZN40_INTERNAL_e4d3a5ab_4_k_cu_f7bbda4c_334214cuda3std3__419piecewise_constructE - _ZN40_INTERNAL_e4d3a5ab_4_k_cu_f7bbda4c_334214cuda3std3__45__cpo3endE)
_ZN40_INTERNAL_e4d3a5ab_4_k_cu_f7bbda4c_334214cuda3std3__45__cpo3endE:
	.zero		1
	.type		_ZN40_INTERNAL_e4d3a5ab_4_k_cu_f7bbda4c_334214cuda3std3__419piecewise_constructE,@object
	.size		_ZN40_INTERNAL_e4d3a5ab_4_k_cu_f7bbda4c_334214cuda3std3__419piecewise_constructE,(_ZN40_INTERNAL_e4d3a5ab_4_k_cu_f7bbda4c_334214cuda3std3__45__cpo4cendE - _ZN40_INTERNAL_e4d3a5ab_4_k_cu_f7bbda4c_334214cuda3std3__419piecewise_constructE)
_ZN40_INTERNAL_e4d3a5ab_4_k_cu_f7bbda4c_334214cuda3std3__419piecewise_constructE:
	.zero		1
	.type		_ZN40_INTERNAL_e4d3a5ab_4_k_cu_f7bbda4c_334214cuda3std3__45__cpo4cendE,@object
	.size		_ZN40_INTERNAL_e4d3a5ab_4_k_cu_f7bbda4c_334214cuda3std3__45__cpo4cendE,(_ZN40_INTERNAL_e4d3a5ab_4_k_cu_f7bbda4c_334214cuda3std6ranges3__45__cpo4swapE - _ZN40_INTERNAL_e4d3a5ab_4_k_cu_f7bbda4c_334214cuda3std3__45__cpo4cendE)
_ZN40_INTERNAL_e4d3a5ab_4_k_cu_f7bbda4c_334214cuda3std3__45__cpo4cendE:
	.zero		1
	.type		_ZN40_INTERNAL_e4d3a5ab_4_k_cu_f7bbda4c_334214cuda3std6ranges3__45__cpo4swapE,@object
	.size		_ZN40_INTERNAL_e4d3a5ab_4_k_cu_f7bbda4c_334214cuda3std6ranges3__45__cpo4swapE,(.L_10 - _ZN40_INTERNAL_e4d3a5ab_4_k_cu_f7bbda4c_334214cuda3std6ranges3__45__cpo4swapE)
_ZN40_INTERNAL_e4d3a5ab_4_k_cu_f7bbda4c_334214cuda3std6ranges3__45__cpo4swapE:
	.zero		1
.L_10:


//--------------------- .nv.constant0._ZN7cutlass13device_kernelINS_4gemm6kernel13GemmUniversalIN4cute5tupleIJiiiiEEENS1_10collective13CollectiveMmaINS1_35MainloopSm100TmaUmmaWarpSpecializedILi8ELi2ELi4ENS5_IJNS4_1CILi2EEENSA_ILi1EEESC_EEEEENS5_IJNSA_ILi256EEENSA_ILi128EEESG_EEENS_12float_e5m2_tENS5_IJlSC_lEEESI_SJ_NS4_8TiledMMAINS4_8MMA_AtomIJNS4_10MMA_TraitsINS4_25SM100_MMA_F8F6F4_2x1SM_SSEJSI_SI_fSF_SG_NS4_17integral_constantINS4_4UMMA5MajorELSQ_0EEESR_NSO_INSP_7ScaleInELSS_0EEEST_EEEEEENS4_6LayoutINS5_IJSC_SC_SC_EEENS5_IJNSA_ILi0EEESY_SY_EEEEENS5_IJNS4_10UnderscoreES11_S11_EEEEENS4_18SM100_TMA_2SM_LOADENS4_14ComposedLayoutINS4_7SwizzleILi3ELi4ELi3EEENS4_18smem_ptr_flag_bitsILi8EEENSW_INS5_IJNSA_ILi8EEESG_EEENS5_IJSG_SC_EEEEEEEvNS4_8identityES14_S1E_vS1F_EENS_8epilogue10collective18CollectiveEpilogueINS1H_23Sm100TmaWarpSpecializedILi2ELi2ELi64ELb0ELb0EEEJNS5_IJSG_SG_SG_EEENS5_IJNSW_ISG_SC_EENSW_INSA_ILi64EEESC_EEEEESI_SJ_SI_SJ_NS1H_6fusion15FusionCallbacksIS1L_NS1R_17LinearCombinationISI_fSI_fLNS_15FloatRoundStyleE2EEES1M_S1Q_JEEENS4_5SM1004TMEM4LOAD26SM100_TMEM_LOAD_32dp32b64xENS4_13SM90_TMA_LOADENS15_INS16_ILi2ELi4ELi3EEES19_NSW_INS5_IJS1A_S1O_EEENS5_IJS1O_SC_EEEEEEENS4_39AutoVectorizingCopyWithAssumedAlignmentILi128EEENS4_14SM90_TMA_STOREES26_S28_S28_EEEvvEEEEvNT_6ParamsE --------------------------
	.section	.nv.constant0._ZN7cutlass13device_kernelINS_4gemm6kernel13GemmUniversalIN4cute5tupleIJiiiiEEENS1_10collective13CollectiveMmaINS1_35MainloopSm100TmaUmmaWarpSpecializedILi8ELi2ELi4ENS5_IJNS4_1CILi2EEENSA_ILi1EEESC_EEEEENS5_IJNSA_ILi256EEENSA_ILi128EEESG_EEENS_12float_e5m2_tENS5_IJlSC_lEEESI_SJ_NS4_8TiledMMAINS4_8MMA_AtomIJNS4_10MMA_TraitsINS4_25SM100_MMA_F8F6F4_2x1SM_SSEJSI_SI_fSF_SG_NS4_17integral_constantINS4_4UMMA5MajorELSQ_0EEESR_NSO_INSP_7ScaleInELSS_0EEEST_EEEEEENS4_6LayoutINS5_IJSC_SC_SC_EEENS5_IJNSA_ILi0EEESY_SY_EEEEENS5_IJNS4_10UnderscoreES11_S11_EEEEENS4_18SM100_TMA_2SM_LOADENS4_14ComposedLayoutINS4_7SwizzleILi3ELi4ELi3EEENS4_18smem_ptr_flag_bitsILi8EEENSW_INS5_IJNSA_ILi8EEESG_EEENS5_IJSG_SC_EEEEEEEvNS4_8identityES14_S1E_vS1F_EENS_8epilogue10collective18CollectiveEpilogueINS1H_23Sm100TmaWarpSpecializedILi2ELi2ELi64ELb0ELb0EEEJNS5_IJSG_SG_SG_EEENS5_IJNSW_ISG_SC_EENSW_INSA_ILi64EEESC_EEEEESI_SJ_SI_SJ_NS1H_6fusion15FusionCallbacksIS1L_NS1R_17LinearCombinationISI_fSI_fLNS_15FloatRoundStyleE2EEES1M_S1Q_JEEENS4_5SM1004TMEM4LOAD26SM100_TMEM_LOAD_32dp32b64xENS4_13SM90_TMA_LOADENS15_INS16_ILi2ELi4ELi3EEES19_NSW_INS5_IJS1A_S1O_EEENS5_IJS1O_SC_EEEEEEENS4_39AutoVectorizingCopyWithAssumedAlignmentILi128EEENS4_14SM90_TMA_STOREES26_S28_S28_EEEvvEEEEvNT_6ParamsE,"a",@progbits
	.sectionflags	@""
	.align	4
.nv.constant0._ZN7cutlass13device_kernelINS_4gemm6kernel13GemmUniversalIN4cute5tupleIJiiiiEEENS1_10collective13CollectiveMmaINS1_35MainloopSm100TmaUmmaWarpSpecializedILi8ELi2ELi4ENS5_IJNS4_1CILi2EEENSA_ILi1EEESC_EEEEENS5_IJNSA_ILi256EEENSA_ILi128EEESG_EEENS_12float_e5m2_tENS5_IJlSC_lEEESI_SJ_NS4_8TiledMMAINS4_8MMA_AtomIJNS4_10MMA_TraitsINS4_25SM100_MMA_F8F6F4_2x1SM_SSEJSI_SI_fSF_SG_NS4_17integral_constantINS4_4UMMA5MajorELSQ_0EEESR_NSO_INSP_7ScaleInELSS_0EEEST_EEEEEENS4_6LayoutINS5_IJSC_SC_SC_EEENS5_IJNSA_ILi0EEESY_SY_EEEEENS5_IJNS4_10UnderscoreES11_S11_EEEEENS4_18SM100_TMA_2SM_LOADENS4_14ComposedLayoutINS4_7SwizzleILi3ELi4ELi3EEENS4_18smem_ptr_flag_bitsILi8EEENSW_INS5_IJNSA_ILi8EEESG_EEENS5_IJSG_SC_EEEEEEEvNS4_8identityES14_S1E_vS1F_EENS_8epilogue10collective18CollectiveEpilogueINS1H_23Sm100TmaWarpSpecializedILi2ELi2ELi64ELb0ELb0EEEJNS5_IJSG_SG_SG_EEENS5_IJNSW_ISG_SC_EENSW_INSA_ILi64EEESC_EEEEESI_SJ_SI_SJ_NS1H_6fusion15FusionCallbacksIS1L_NS1R_17LinearCombinationISI_fSI_fLNS_15FloatRoundStyleE2EEES1M_S1Q_JEEENS4_5SM1004TMEM4LOAD26SM100_TMEM_LOAD_32dp32b64xENS4_13SM90_TMA_LOADENS15_INS16_ILi2ELi4ELi3EEES19_NSW_INS5_IJS1A_S1O_EEENS5_IJS1O_SC_EEEEEEENS4_39AutoVectorizingCopyWithAssumedAlignmentILi128EEENS4_14SM90_TMA_STOREES26_S28_S28_EEEvvEEEEvNT_6ParamsE:
	.zero		2944


//--------------------- SYMBOLS --------------------------

	.type		.nv.reservedSmem.offset0,@object
	.size		.nv.reservedSmem.offset0,0x4
	.type		.nv.reservedSmem.cap,@object
	.size		.nv.reservedSmem.cap,0x4
	.type		__assertfail,@function
